def matmul_kernel(
    a_ptr,
    b_ptr,
    c_ptr,
    M,
    N,
    K,
    stride_am,
    stride_ak,
    stride_bk,
    stride_bn,
    stride_cm,
    stride_cn,
    BLOCK_M: tl.constexpr,
    BLOCK_N: tl.constexpr,
    BLOCK_K: tl.constexpr,
    GROUP_M: tl.constexpr,
):
    pid = tl.program_id(axis=0)
    num_pid_m = tl.cdiv(M, BLOCK_M)
    num_pid_n = tl.cdiv(N, BLOCK_N)
    num_pid_in_group = GROUP_M * num_pid_n
    group_id = pid // num_pid_in_group
    first_pid_m = group_id * GROUP_M
    group_size_m = min(num_pid_m - first_pid_m, GROUP_M)
    pid_m = first_pid_m + ((pid % num_pid_in_group) % group_size_m)
    pid_n = (pid % num_pid_in_group) // group_size_m

    offs_am = (pid_m * BLOCK_M + tl.arange(0, BLOCK_M)) % M
    offs_bn = (pid_n * BLOCK_N + tl.arange(0, BLOCK_N)) % N
    offs_k = tl.arange(0, BLOCK_K)
    a_ptrs = a_ptr + offs_am[:, None] * stride_am + offs_k[None, :] * stride_ak
    b_ptrs = b_ptr + offs_k[:, None] * stride_bk + offs_bn[None, :] * stride_bn

    acc = tl.zeros((BLOCK_M, BLOCK_N), dtype=tl.float32)
    for kk in range(0, tl.cdiv(K, BLOCK_K)):
        a = tl.load(a_ptrs, mask=offs_k[None, :] < K - kk * BLOCK_K, other=0.0)
        b = tl.load(b_ptrs, mask=offs_k[:, None] < K - kk * BLOCK_K, other=0.0)
        acc = tl.dot(a, b, acc)
        a_ptrs += BLOCK_K * stride_ak
        b_ptrs += BLOCK_K * stride_bk

    c = acc.to(c_ptr.dtype.element_ty)
    offs_cm = pid_m * BLOCK_M + tl.arange(0, BLOCK_M)
    offs_cn = pid_n * BLOCK_N + tl.arange(0, BLOCK_N)
    c_ptrs = c_ptr + offs_cm[:, None] * stride_cm + offs_cn[None, :] * stride_cn
    mask = (offs_cm[:, None] < M) & (offs_cn[None, :] < N)
    tl.store(c_ptrs, c, mask=mask)

# config = {"BLOCK_K": 64, "BLOCK_M": 128, "BLOCK_N": 256, "GROUP_M": 8, "arch": "sm_100", "dtype": "fp16", "num_ctas": 1, "num_stages": 3, "num_warps": 8}
# arch = sm_100


// ===== COMPILED SASS (sm_100a) =====

	.target	sm_100a

	.elftype	@"ET_EXEC"


//--------------------- .note.nv.tkinfo           --------------------------
	.section	.note.nv.tkinfo,"",@"SHT_NOTE"
	.sectionflags	@"SHF_NOTE_NV_TKINFO"
	.tkinfo
        /*0018*/ 	.word	0x00000081
        /*0030*/ 	.string	""
        /*0030*/ 	.string	"ptxas-blackwell"
        /*0030*/ 	.string	"Cuda compilation tools, release 12.9, V12.9.86"
        /*0030*/ 	.string	"Build cuda_12.9.r12.9/compiler.36037853_0"
        /*0030*/ 	.string	"-v  -suppress-debug-info  -lineinfo  -arch sm_100a "



//--------------------- .note.nv.cuver            --------------------------
	.section	.note.nv.cuver,"",@"SHT_NOTE"
	.sectionflags	@"SHF_NOTE_NV_CUVER"
        /*0018*/ 	.short	0x0001
        /*001a*/ 	.short	0x0064
        /*001c*/ 	.short	0x0001
        /*001e*/ 	.short	0x0000
        /*0020*/ 	.short	0x0001
        /*0022*/ 	.short	0x0000


//--------------------- .nv.info                  --------------------------
	.section	.nv.info,"",@"SHT_CUDA_INFO"
	.align	4


	//----- nvinfo : EIATTR_REGCOUNT
	.align		4
        /*0000*/ 	.byte	0x04, 0x2f
        /*0002*/ 	.short	(.L_4 - .L_3)
	.align		4
.L_3:
        /*0004*/ 	.word	index@(matmul_kernel)
        /*0008*/ 	.word	0x000000ff


	//----- nvinfo : EIATTR_FRAME_SIZE
	.align		4
.L_4:
        /*000c*/ 	.byte	0x04, 0x11
        /*000e*/ 	.short	(.L_6 - .L_5)
	.align		4
.L_5:
        /*0010*/ 	.word	index@($__internal_2_$__cuda_sm10x_tcgen05_guardrail_trap_unallocated_columns_being_dealloced)
        /*0014*/ 	.word	0x00000000


	//----- nvinfo : EIATTR_FRAME_SIZE
	.align		4
.L_6:
        /*0018*/ 	.byte	0x04, 0x11
        /*001a*/ 	.short	(.L_8 - .L_7)
	.align		4
.L_7:
        /*001c*/ 	.word	index@($__internal_1_$__cuda_sm10x_tcgen05_guardrail_trap_phase_invalid_during_alloc)
        /*0020*/ 	.word	0x00000000


	//----- nvinfo : EIATTR_FRAME_SIZE
	.align		4
.L_8:
        /*0024*/ 	.byte	0x04, 0x11
        /*0026*/ 	.short	(.L_10 - .L_9)
	.align		4
.L_9:
        /*0028*/ 	.word	index@($__internal_0_$__cuda_sm10x_tcgen05_guardrail_trap_col_being_dealloced_not_returned_by_alloc)
        /*002c*/ 	.word	0x00000000


	//----- nvinfo : EIATTR_FRAME_SIZE
	.align		4
.L_10:
        /*0030*/ 	.byte	0x04, 0x11
        /*0032*/ 	.short	(.L_12 - .L_11)
	.align		4
.L_11:
        /*0034*/ 	.word	index@(matmul_kernel)
        /*0038*/ 	.word	0x00000000


	//----- nvinfo : EIATTR_MIN_STACK_SIZE
	.align		4
.L_12:
        /*003c*/ 	.byte	0x04, 0x12
        /*003e*/ 	.short	(.L_14 - .L_13)
	.align		4
.L_13:
        /*0040*/ 	.word	index@(matmul_kernel)
        /*0044*/ 	.word	0x00000000
.L_14:


//--------------------- .nv.info.matmul_kernel    --------------------------
	.section	.nv.info.matmul_kernel,"",@"SHT_CUDA_INFO"
	.sectionflags	@""
	.align	4


	//----- nvinfo : EIATTR_CUDA_API_VERSION
	.align		4
        /*0000*/ 	.byte	0x04, 0x37
        /*0002*/ 	.short	(.L_16 - .L_15)
.L_15:
        /*0004*/ 	.word	0x00000081


	//----- nvinfo : EIATTR_KPARAM_INFO
	.align		4
.L_16:
        /*0008*/ 	.byte	0x04, 0x17
        /*000a*/ 	.short	(.L_18 - .L_17)
.L_17:
        /*000c*/ 	.word	0x00000000
        /*0010*/ 	.short	0x000d
        /*0012*/ 	.short	0x0048
        /*0014*/ 	.byte	0x00, 0xf4, 0x21, 0x00


	//----- nvinfo : EIATTR_KPARAM_INFO
	.align		4
.L_18:
        /*0018*/ 	.byte	0x04, 0x17
        /*001a*/ 	.short	(.L_20 - .L_19)
.L_19:
        /*001c*/ 	.word	0x00000000
        /*0020*/ 	.short	0x000c
        /*0022*/ 	.short	0x0040
        /*0024*/ 	.byte	0x00, 0xf4, 0x21, 0x00


	//----- nvinfo : EIATTR_KPARAM_INFO
	.align		4
.L_20:
        /*0028*/ 	.byte	0x04, 0x17
        /*002a*/ 	.short	(.L_22 - .L_21)
.L_21:
        /*002c*/ 	.word	0x00000000
        /*0030*/ 	.short	0x000b
        /*0032*/ 	.short	0x0038
        /*0034*/ 	.byte	0x00, 0xf0, 0x11, 0x00


	//----- nvinfo : EIATTR_KPARAM_INFO
	.align		4
.L_22:
        /*0038*/ 	.byte	0x04, 0x17
        /*003a*/ 	.short	(.L_24 - .L_23)
.L_23:
        /*003c*/ 	.word	0x00000000
        /*0040*/ 	.short	0x000a
        /*0042*/ 	.short	0x0034
        /*0044*/ 	.byte	0x00, 0xf0, 0x11, 0x00


	//----- nvinfo : EIATTR_KPARAM_INFO
	.align		4
.L_24:
        /*0048*/ 	.byte	0x04, 0x17
        /*004a*/ 	.short	(.L_26 - .L_25)
.L_25:
        /*004c*/ 	.word	0x00000000
        /*0050*/ 	.short	0x0009
        /*0052*/ 	.short	0x0030
        /*0054*/ 	.byte	0x00, 0xf0, 0x11, 0x00


	//----- nvinfo : EIATTR_KPARAM_INFO
	.align		4
.L_26:
        /*0058*/ 	.byte	0x04, 0x17
        /*005a*/ 	.short	(.L_28 - .L_27)
.L_27:
        /*005c*/ 	.word	0x00000000
        /*0060*/ 	.short	0x0008
        /*0062*/ 	.short	0x002c
        /*0064*/ 	.byte	0x00, 0xf0, 0x11, 0x00


	//----- nvinfo : EIATTR_KPARAM_INFO
	.align		4
.L_28:
        /*0068*/ 	.byte	0x04, 0x17
        /*006a*/ 	.short	(.L_30 - .L_29)
.L_29:
        /*006c*/ 	.word	0x00000000
        /*0070*/ 	.short	0x0007
        /*0072*/ 	.short	0x0028
        /*0074*/ 	.byte	0x00, 0xf0, 0x11, 0x00


	//----- nvinfo : EIATTR_KPARAM_INFO
	.align		4
.L_30:
        /*0078*/ 	.byte	0x04, 0x17
        /*007a*/ 	.short	(.L_32 - .L_31)
.L_31:
        /*007c*/ 	.word	0x00000000
        /*0080*/ 	.short	0x0006
        /*0082*/ 	.short	0x0024
        /*0084*/ 	.byte	0x00, 0xf0, 0x11, 0x00


	//----- nvinfo : EIATTR_KPARAM_INFO
	.align		4
.L_32:
        /*0088*/ 	.byte	0x04, 0x17
        /*008a*/ 	.short	(.L_34 - .L_33)
.L_33:
        /*008c*/ 	.word	0x00000000
        /*0090*/ 	.short	0x0005
        /*0092*/ 	.short	0x0020
        /*0094*/ 	.byte	0x00, 0xf0, 0x11, 0x00


	//----- nvinfo : EIATTR_KPARAM_INFO
	.align		4
.L_34:
        /*0098*/ 	.byte	0x04, 0x17
        /*009a*/ 	.short	(.L_36 - .L_35)
.L_35:
        /*009c*/ 	.word	0x00000000
        /*00a0*/ 	.short	0x0004
        /*00a2*/ 	.short	0x001c
        /*00a4*/ 	.byte	0x00, 0xf0, 0x11, 0x00


	//----- nvinfo : EIATTR_KPARAM_INFO
	.align		4
.L_36:
        /*00a8*/ 	.byte	0x04, 0x17
        /*00aa*/ 	.short	(.L_38 - .L_37)
.L_37:
        /*00ac*/ 	.word	0x00000000
        /*00b0*/ 	.short	0x0003
        /*00b2*/ 	.short	0x0018
        /*00b4*/ 	.byte	0x00, 0xf0, 0x11, 0x00


	//----- nvinfo : EIATTR_KPARAM_INFO
	.align		4
.L_38:
        /*00b8*/ 	.byte	0x04, 0x17
        /*00ba*/ 	.short	(.L_40 - .L_39)
.L_39:
        /*00bc*/ 	.word	0x00000000
        /*00c0*/ 	.short	0x0002
        /*00c2*/ 	.short	0x0010
        /*00c4*/ 	.byte	0x00, 0xf4, 0x21, 0x00


	//----- nvinfo : EIATTR_KPARAM_INFO
	.align		4
.L_40:
        /*00c8*/ 	.byte	0x04, 0x17
        /*00ca*/ 	.short	(.L_42 - .L_41)
.L_41:
        /*00cc*/ 	.word	0x00000000
        /*00d0*/ 	.short	0x0001
        /*00d2*/ 	.short	0x0008
        /*00d4*/ 	.byte	0x00, 0xf4, 0x21, 0x00


	//----- nvinfo : EIATTR_KPARAM_INFO
	.align		4
.L_42:
        /*00d8*/ 	.byte	0x04, 0x17
        /*00da*/ 	.short	(.L_44 - .L_43)
.L_43:
        /*00dc*/ 	.word	0x00000000
        /*00e0*/ 	.short	0x0000
        /*00e2*/ 	.short	0x0000
        /*00e4*/ 	.byte	0x00, 0xf4, 0x21, 0x00


	//----- nvinfo : EIATTR_AT_ENTRY_FRAGMENTS
	.align		4
.L_44:
        /*00e8*/ 	.byte	0x04, 0x4f
        /*00ea*/ 	.short	(.L_46 - .L_45)


	//   ....[0]....
.L_45:
        /*00ec*/ 	.word	0x00000004


	//----- nvinfo : EIATTR_RESERVED_SMEM_USED
	.align		4
.L_46:
        /*00f0*/ 	.byte	0x01, 0x41
	.zero		2


	//----- nvinfo : EIATTR_SPARSE_MMA_MASK
	.align		4
        /*00f4*/ 	.byte	0x03, 0x50
        /*00f6*/ 	.short	0x0000


	//----- nvinfo : EIATTR_TCGEN05_1CTA_USED
	.align		4
        /*00f8*/ 	.byte	0x01, 0x51
	.zero		2


	//----- nvinfo : EIATTR_MAXREG_COUNT
	.align		4
        /*00fc*/ 	.byte	0x03, 0x1b
        /*00fe*/ 	.short	0x00ff


	//----- nvinfo : EIATTR_NUM_BARRIERS
	.align		4
        /*0100*/ 	.byte	0x02, 0x4c
        /*0102*/ 	.byte	0x01
	.zero		1


	//----- nvinfo : EIATTR_INT_WARP_WIDE_INSTR_OFFSETS
	.align		4
        /*0104*/ 	.byte	0x04, 0x31
        /*0106*/ 	.short	(.L_48 - .L_47)


	//   ....[0]....
.L_47:
        /*0108*/ 	.word	0x000034e0


	//   ....[1]....
        /*010c*/ 	.word	0x000034f0


	//   ....[2]....
        /*0110*/ 	.word	0x00005910


	//   ....[3]....
        /*0114*/ 	.word	0x0000d8a0


	//   ....[4]....
        /*0118*/ 	.word	0x0000d8f0


	//----- nvinfo : EIATTR_COOP_GROUP_MASK_REGIDS
	.align		4
.L_48:
        /*011c*/ 	.byte	0x04, 0x29
        /*011e*/ 	.short	(.L_50 - .L_49)


	//   ....[0]....
.L_49:
        /*0120*/ 	.word	0xffffffff


	//   ....[1]....
        /*0124*/ 	.word	0xffffffff


	//   ....[2]....
        /*0128*/ 	.word	0xffffffff


	//   ....[3]....
        /*012c*/ 	.word	0xffffffff


	//----- nvinfo : EIATTR_COOP_GROUP_INSTR_OFFSETS
	.align		4
.L_50:
        /*0130*/ 	.byte	0x04, 0x28
        /*0132*/ 	.short	(.L_52 - .L_51)


	//   ....[0]....
.L_51:
        /*0134*/ 	.word	0x00000070


	//   ....[1]....
        /*0138*/ 	.word	0x00000330


	//   ....[2]....
        /*013c*/ 	.word	0x0000d730


	//   ....[3]....
        /*0140*/ 	.word	0x0000d9a0


	//----- nvinfo : EIATTR_VRC_CTA_INIT_COUNT
	.align		4
.L_52:
        /*0144*/ 	.byte	0x02, 0x4a
        /*0146*/ 	.byte	0x80
	.zero		1


	//----- nvinfo : EIATTR_MBARRIER_INSTR_OFFSETS
	.align		4
        /*0148*/ 	.byte	0x04, 0x39
        /*014a*/ 	.short	(.L_54 - .L_53)


	//   ....[0]....
.L_53:
        /*014c*/ 	.word	0x00003690
        /*0150*/ 	.word	0x000000ff
        /*0154*/ 	.word	0x00000000
        /*0158*/ 	.short	0x0100
        /*015a*/ 	.byte	0x0b
	.zero		1


	//   ....[1]....
        /*015c*/ 	.word	0x00005950
        /*0160*/ 	.word	0x000000ff
        /*0164*/ 	.word	0x00018008
        /*0168*/ 	.short	0x0100
        /*016a*/ 	.byte	0x09
	.zero		1


	//   ....[2]....
        /*016c*/ 	.word	0x00007570
        /*0170*/ 	.word	0x000000ff
        /*0174*/ 	.word	0x00000000
        /*0178*/ 	.short	0x010a
        /*017a*/ 	.byte	0x0b
	.zero		1


	//   ....[3]....
        /*017c*/ 	.word	0x00009510
        /*0180*/ 	.word	0x000000ff
        /*0184*/ 	.word	0x00000000
        /*0188*/ 	.short	0x010a
        /*018a*/ 	.byte	0x0b
	.zero		1


	//   ....[4]....
        /*018c*/ 	.word	0x00009630
        /*0190*/ 	.word	0x000000ff
        /*0194*/ 	.word	0x00018000
        /*0198*/ 	.short	0x0108
        /*019a*/ 	.byte	0x09
	.zero		1


	//   ....[5]....
        /*019c*/ 	.word	0x00009740
        /*01a0*/ 	.word	0x000000ff
        /*01a4*/ 	.word	0x00018008
        /*01a8*/ 	.short	0x0108
        /*01aa*/ 	.byte	0x09
	.zero		1


	//   ....[6]....
        /*01ac*/ 	.word	0x0000d9c0
        /*01b0*/ 	.word	0x000000ff
        /*01b4*/ 	.word	0x00000000
        /*01b8*/ 	.short	0x010a
        /*01ba*/ 	.byte	0x0b
	.zero		1


	//   ....[7]....
        /*01bc*/ 	.word	0x0000d9f0
        /*01c0*/ 	.word	0x000000ff
        /*01c4*/ 	.word	0x00000000
        /*01c8*/ 	.short	0x010a
        /*01ca*/ 	.byte	0x0b
	.zero		1


	//----- nvinfo : EIATTR_NUM_MBARRIERS
	.align		4
.L_54:
        /*01cc*/ 	.byte	0x03, 0x38
        /*01ce*/ 	.short	0x0002


	//----- nvinfo : EIATTR_EXIT_INSTR_OFFSETS
	.align		4
        /*01d0*/ 	.byte	0x04, 0x1c
        /*01d2*/ 	.short	(.L_56 - .L_55)


	//   ....[0]....
.L_55:
        /*01d4*/ 	.word	0x0000d9b0


	//----- nvinfo : EIATTR_REQNTID
	.align		4
.L_56:
        /*01d8*/ 	.byte	0x04, 0x10
        /*01da*/ 	.short	(.L_58 - .L_57)
.L_57:
        /*01dc*/ 	.word	0x00000100
        /*01e0*/ 	.word	0x00000001
        /*01e4*/ 	.word	0x00000001


	//----- nvinfo : EIATTR_CRS_STACK_SIZE
	.align		4
.L_58:
        /*01e8*/ 	.byte	0x04, 0x1e
        /*01ea*/ 	.short	(.L_60 - .L_59)
.L_59:
        /*01ec*/ 	.word	0x00000000


	//----- nvinfo : EIATTR_CBANK_PARAM_SIZE
	.align		4
.L_60:
        /*01f0*/ 	.byte	0x03, 0x19
        /*01f2*/ 	.short	0x0050


	//----- nvinfo : EIATTR_PARAM_CBANK
	.align		4
        /*01f4*/ 	.byte	0x04, 0x0a
        /*01f6*/ 	.short	(.L_62 - .L_61)
	.align		4
.L_61:
        /*01f8*/ 	.word	index@(.nv.constant0.matmul_kernel)
        /*01fc*/ 	.short	0x0380
        /*01fe*/ 	.short	0x0050


	//----- nvinfo : EIATTR_SW_WAR
	.align		4
.L_62:
        /*0200*/ 	.byte	0x04, 0x36
        /*0202*/ 	.short	(.L_64 - .L_63)
.L_63:
        /*0204*/ 	.word	0x00000008
.L_64:


//--------------------- .nv.compat                --------------------------
	.section	.nv.compat,"",@"SHT_CUDA_COMPAT_INFO"
	.align	4
        /*0000*/ 	.byte	0x02, 0x02, 0x02, 0x00, 0x02, 0x05, 0x05, 0x00, 0x02, 0x03, 0x00, 0x00, 0x02, 0x06, 0x01, 0x00


//--------------------- .nv.callgraph             --------------------------
	.section	.nv.callgraph,"",@"SHT_CUDA_CALLGRAPH"
	.align	4
	.sectionentsize	8
	.align		4
        /*0000*/ 	.word	0x00000000
	.align		4
        /*0004*/ 	.word	0xffffffff
	.align		4
        /*0008*/ 	.word	0x00000000
	.align		4
        /*000c*/ 	.word	0xfffffffe
	.align		4
        /*0010*/ 	.word	0x00000000
	.align		4
        /*0014*/ 	.word	0xfffffffd
	.align		4
        /*0018*/ 	.word	0x00000000
	.align		4
        /*001c*/ 	.word	0xfffffffc


//--------------------- .text.matmul_kernel       --------------------------
	.section	.text.matmul_kernel,"ax",@progbits
	.align	128
        .global         matmul_kernel
        .type           matmul_kernel,@function
        .size           matmul_kernel,(.L_x_20 - matmul_kernel)
        .other          matmul_kernel,@"STO_CUDA_ENTRY STV_DEFAULT"
matmul_kernel:
.text.matmul_kernel:
[----:B------:R-:W0:Y:S01]  /*0000*/  LDC R1, c[0x0][0x37c] ;  /* 0x0000df00ff017b82 */ /* 0x000e220000000800 */
[----:B------:R-:W1:Y:S01]  /*0010*/  S2R R0, SR_TID.X ;  /* 0x0000000000007919 */ /* 0x000e620000002100 */
[----:B------:R-:W2:Y:S01]  /*0020*/  LDCU.64 UR18, c[0x0][0x358] ;  /* 0x00006b00ff1277ac */ /* 0x000ea20008000a00 */
[----:B-1----:R-:W-:-:S13]  /*0030*/  ISETP.GE.U32.AND P0, PT, R0, 0x20, PT ;  /* 0x000000200000780c */ /* 0x002fda0003f06070 */
[----:B------:R-:W-:Y:S02]  /*0040*/  VOTEU.ANY UP0, P0 ;  /* 0x0000000000ff7886 */ /* 0x000fe40000000100 */
[----:B0-2---:R-:W-:Y:S05]  /*0050*/  BRA.U UP0, `(.L_x_0) ;  /* 0x0000000100b87547 */ /* 0x005fea000b800000 */
[----:B------:R-:W0:Y:S01]  /*0060*/  S2UR UR6, SR_CgaCtaId ;  /* 0x00000000000679c3 */ /* 0x000e220000008800 */
[----:B------:R-:W-:Y:S01]  /*0070*/  NOP ;  /* 0x0000000000007918 */ /* 0x000fe20000000000 */
[----:B------:R-:W-:Y:S02]  /*0080*/  UMOV UR4, 0x40 ;  /* 0x0000004000047882 */ /* 0x000fe40000000000 */
[----:B0-----:R-:W-:-:S09]  /*0090*/  ULEA UR4, UR6, UR4, 0x18 ;  /* 0x0000000406047291 */ /* 0x001fd2000f8ec0ff */
[----:B------:R-:W0:Y:S01]  /*00a0*/  LDS.U8 R0, [UR4] ;  /* 0x00000004ff007984 */ /* 0x000e220008000000 */
[----:B------:R-:W-:Y:S02]  /*00b0*/  UMOV UR4, 0x400 ;  /* 0x0000040000047882 */ /* 0x000fe40000000000 */
[----:B------:R-:W-:Y:S01]  /*00c0*/  ULEA UR4, UR6, UR4, 0x18 ;  /* 0x0000000406047291 */ /* 0x000fe2000f8ec0ff */
[----:B0-----:R-:W-:-:S13]  /*00d0*/  ISETP.NE.AND P0, PT, R0, RZ, PT ;  /* 0x000000ff0000720c */ /* 0x001fda0003f05270 */
[----:B------:R-:W-:Y:S05]  /*00e0*/  @P0 BRA `(.L_x_1) ;  /* 0x00000000007c0947 */ /* 0x000fea0003800000 */
[----:B------:R-:W-:-:S13]  /*00f0*/  ELECT P0, URZ, PT ;  /* 0x0000000000ff782f */ /* 0x000fda0003800000 */
[----:B------:R-:W-:Y:S05]  /*0100*/  @!P0 BRA `(.L_x_2) ;  /* 0x0000000000848947 */ /* 0x000fea0003800000 */
[----:B------:R-:W-:Y:S01]  /*0110*/  UMOV UR5, 0x8 ;  /* 0x0000000800057882 */ /* 0x000fe20000000000 */
[----:B------:R-:W-:Y:S02]  /*0120*/  IMAD.MOV.U32 R4, RZ, RZ, 0x1 ;  /* 0x00000001ff047424 */ /* 0x000fe400078e00ff */
[----:B------:R-:W-:Y:S02]  /*0130*/  IMAD.MOV.U32 R5, RZ, RZ, 0xff ;  /* 0x000000ffff057424 */ /* 0x000fe400078e00ff */
[----:B------:R-:W-:Y:S04]  /*0140*/  DEPBAR.LE SB0, 0x36 ;  /* 0x00008d800000791a */ /* 0x000fe80000000000 */
[----:B------:R-:W0:Y:S02]  /*0150*/  UTCATOMSWS.FIND_AND_SET.ALIGN UP1, UR5, UR5 ;  /* 0x00000005000575e3 */ /* 0x000e240008020800 */
[----:B0-----:R-:W-:-:S04]  /*0160*/  PLOP3.LUT P0, PT, PT, PT, UP1, 0x80, 0x8 ;  /* 0x000000000008781c */ /* 0x001fc80003f0f018 */
[----:B------:R-:W-:-:S04]  /*0170*/  SEL R0, RZ, 0xffffffff, !P0 ;  /* 0xffffffffff007807 */ /* 0x000fc80004000000 */
[----:B------:R-:W-:Y:S01]  /*0180*/  ISETP.NE.AND P0, PT, R0, RZ, PT ;  /* 0x000000ff0000720c */ /* 0x000fe20003f05270 */
[----:B------:R-:W-:-:S12]  /*0190*/  IMAD.U32 R0, RZ, RZ, UR5 ;  /* 0x00000005ff007e24 */ /* 0x000fd8000f8e00ff */
[----:B------:R-:W-:Y:S05]  /*01a0*/  @P0 BRA `(.L_x_3) ;  /* 0x0000000000240947 */ /* 0x000fea0003800000 */
.L_x_4:
[----:B------:R-:W-:Y:S05]  /*01b0*/  NANOSLEEP 0x64 ;  /* 0x000000640000795d */ /* 0x000fea0003800000 */
[----:B------:R-:W-:-:S05]  /*01c0*/  UMOV UR5, 0x8 ;  /* 0x0000000800057882 */ /* 0x000fca0000000000 */
[----:B------:R-:W-:Y:S04]  /*01d0*/  DEPBAR.LE SB0, 0x36 ;  /* 0x00008d800000791a */ /* 0x000fe80000000000 */
[----:B------:R-:W0:Y:S02]  /*01e0*/  UTCATOMSWS.FIND_AND_SET.ALIGN UP1, UR5, UR5 ;  /* 0x00000005000575e3 */ /* 0x000e240008020800 */
[----:B0-----:R-:W-:-:S04]  /*01f0*/  PLOP3.LUT P0, PT, PT, PT, UP1, 0x80, 0x8 ;  /* 0x000000000008781c */ /* 0x001fc80003f0f018 */
[----:B------:R-:W-:-:S04]  /*0200*/  SEL R0, RZ, 0xffffffff, !P0 ;  /* 0xffffffffff007807 */ /* 0x000fc80004000000 */
[----:B------:R-:W-:Y:S01]  /*0210*/  ISETP.NE.AND P0, PT, R0, RZ, PT ;  /* 0x000000ff0000720c */ /* 0x000fe20003f05270 */
[----:B------:R-:W-:-:S12]  /*0220*/  IMAD.U32 R0, RZ, RZ, UR5 ;  /* 0x00000005ff007e24 */ /* 0x000fd8000f8e00ff */
[----:B------:R-:W-:Y:S05]  /*0230*/  @!P0 BRA `(.L_x_4) ;  /* 0xfffffffc00dc8947 */ /* 0x000fea000383ffff */
.L_x_3:
[C---:B------:R-:W-:Y:S01]  /*0240*/  VIADD R3, R0.reuse, 0x10 ;  /* 0x0000001000037836 */ /* 0x040fe20000000000 */
[----:B------:R-:W-:Y:S01]  /*0250*/  UMOV UR5, 0x50 ;  /* 0x0000005000057882 */ /* 0x000fe20000000000 */
[----:B------:R-:W-:Y:S01]  /*0260*/  SHF.L.U32 R2, R5, R0, RZ ;  /* 0x0000000005027219 */ /* 0x000fe200000006ff */
[----:B------:R-:W-:Y:S01]  /*0270*/  ULEA UR5, UR6, UR5, 0x18 ;  /* 0x0000000506057291 */ /* 0x000fe2000f8ec0ff */
[----:B------:R-:W-:Y:S01]  /*0280*/  IMAD.SHL.U32 R0, R0, 0x20, RZ ;  /* 0x0000002000007824 */ /* 0x000fe200078e00ff */
[----:B------:R-:W-:-:S04]  /*0290*/  SHF.L.U32 R3, R4, R3, RZ ;  /* 0x0000000304037219 */ /* 0x000fc800000006ff */
[----:B------:R-:W-:-:S05]  /*02a0*/  LOP3.LUT R2, R3, R2, RZ, 0xfc, !PT ;  /* 0x0000000203027212 */ /* 0x000fca00078efcff */
[----:B------:R0:W-:Y:S04]  /*02b0*/  ATOMS.OR RZ, [UR5], R2 ;  /* 0x00000002ffff798c */ /* 0x0001e8000b000005 */
[----:B------:R0:W-:Y:S01]  /*02c0*/  STS [UR4], R0 ;  /* 0x00000000ff007988 */ /* 0x0001e20008000804 */
[----:B------:R-:W-:Y:S05]  /*02d0*/  BRA `(.L_x_2) ;  /* 0x0000000000107947 */ /* 0x000fea0003800000 */
.L_x_1:
[----:B------:R-:W-:Y:S01]  /*02e0*/  IMAD.MOV.U32 R0, RZ, RZ, -0x1 ;  /* 0xffffffffff007424 */ /* 0x000fe200078e00ff */
[----:B------:R-:W-:-:S04]  /*02f0*/  MOV R2, 0x320 ;  /* 0x0000032000027802 */ /* 0x000fc80000000f00 */
[----:B------:R0:W-:Y:S03]  /*0300*/  STS [UR4], R0 ;  /* 0x00000000ff007988 */ /* 0x0001e60008000804 */
[----:B0-----:R-:W-:Y:S05]  /*0310*/  CALL.REL.NOINC `($__internal_1_$__cuda_sm10x_tcgen05_guardrail_trap_phase_invalid_during_alloc) ;  /* 0x000000d400cc7944 */ /* 0x001fea0003c00000 */
.L_x_2:
[----:B------:R-:W-:Y:S05]  /*0320*/  WARPSYNC.ALL ;  /* 0x0000000000007948 */ /* 0x000fea0003800000 */
[----:B------:R-:W-:Y:S01]  /*0330*/  NOP ;  /* 0x0000000000007918 */ /* 0x000fe20000000000 */
.L_x_0:
[----:B------:R-:W1:Y:S01]  /*0340*/  LDC.64 R58, c[0x0][0x398] ;  /* 0x0000e600ff3a7b82 */ /* 0x000e620000000a00 */
[----:B------:R-:W2:Y:S01]  /*0350*/  S2R R5, SR_CTAID.X ;  /* 0x0000000000057919 */ /* 0x000ea20000002500 */
[----:B------:R-:W-:Y:S01]  /*0360*/  UMOV UR9, 0x400 ;  /* 0x0000040000097882 */ /* 0x000fe20000000000 */
[----:B------:R-:W-:Y:S01]  /*0370*/  PRMT R203, RZ, 0x7610, R203 ;  /* 0x00007610ffcb7816 */ /* 0x000fe200000000cb */
[----:B------:R-:W-:Y:S01]  /*0380*/  UMOV UR7, 0x1 ;  /* 0x0000000100077882 */ /* 0x000fe20000000000 */
[----:B------:R-:W3:Y:S01]  /*0390*/  S2R R81, SR_TID.X ;  /* 0x0000000000517919 */ /* 0x000ee20000002100 */
[----:B------:R-:W4:Y:S02]  /*03a0*/  LDCU.128 UR20, c[0x0][0x380] ;  /* 0x00007000ff1477ac */ /* 0x000f240008000c00 */
[----:B------:R-:W5:Y:S01]  /*03b0*/  S2UR UR4, SR_CgaCtaId ;  /* 0x00000000000479c3 */ /* 0x000f620000008800 */
[----:B01----:R-:W-:Y:S01]  /*03c0*/  VIADD R0, R59, 0xff ;  /* 0x000000ff3b007836 */ /* 0x003fe20000000000 */
[----:B------:R-:W-:-:S06]  /*03d0*/  IABS R17, R58 ;  /* 0x0000003a00117213 */ /* 0x000fcc0000000000 */
[----:B------:R-:W-:Y:S01]  /*03e0*/  BAR.SYNC.DEFER_BLOCKING 0x0 ;  /* 0x0000000000007b1d */ /* 0x000fe20000010000 */
[----:B------:R-:W-:Y:S02]  /*03f0*/  ISETP.NE.AND P4, PT, R58, RZ, PT ;  /* 0x000000ff3a00720c */ /* 0x000fe40003f85270 */
[----:B------:R-:W-:Y:S01]  /*0400*/  SHF.R.S32.HI R3, RZ, 0x1f, R0 ;  /* 0x0000001fff037819 */ /* 0x000fe20000011400 */
[----:B-----5:R-:W-:-:S03]  /*0410*/  ULEA UR9, UR4, UR9, 0x18 ;  /* 0x0000000904097291 */ /* 0x020fc6000f8ec0ff */
[----:B------:R-:W-:Y:S02]  /*0420*/  LEA.HI R3, R3, R0, RZ, 0x8 ;  /* 0x0000000003037211 */ /* 0x000fe400078f40ff */
[----:B--2---:R-:W-:Y:S01]  /*0430*/  IABS R8, R5 ;  /* 0x0000000500087213 */ /* 0x004fe20000000000 */
[----:B------:R-:W-:Y:S01]  /*0440*/  UIADD3 UR11, UPT, UPT, UR9, 0x18000, URZ ;  /* 0x00018000090b7890 */ /* 0x000fe2000fffe0ff */
[----:B------:R-:W-:Y:S02]  /*0450*/  SHF.R.S32.HI R3, RZ, 0x8, R3 ;  /* 0x00000008ff037819 */ /* 0x000fe40000011403 */
[----:B---3--:R-:W-:-:S03]  /*0460*/  SHF.R.U32.HI R191, RZ, 0x5, R81 ;  /* 0x00000005ffbf7819 */ /* 0x008fc60000011651 */
[----:B------:R-:W-:-:S05]  /*0470*/  IMAD.SHL.U32 R4, R3, 0x8, RZ ;  /* 0x0000000803047824 */ /* 0x000fca00078e00ff */
[-C--:B------:R-:W-:Y:S02]  /*0480*/  IABS R7, R4.reuse ;  /* 0x0000000400077213 */ /* 0x080fe40000000000 */
[----:B------:R-:W-:Y:S02]  /*0490*/  IABS R10, R4 ;  /* 0x00000004000a7213 */ /* 0x000fe40000000000 */
[----:B------:R-:W0:Y:S08]  /*04a0*/  I2F.RP R0, R7 ;  /* 0x0000000700007306 */ /* 0x000e300000209400 */
[----:B0-----:R-:W0:Y:S02]  /*04b0*/  MUFU.RCP R0, R0 ;  /* 0x0000000000007308 */ /* 0x001e240000001000 */
[----:B0-----:R-:W-:-:S02]  /*04c0*/  VIADD R2, R0, 0xffffffe ;  /* 0x0ffffffe00027836 */ /* 0x001fc40000000000 */
[----:B------:R-:W-:-:S04]  /*04d0*/  IMAD.MOV R0, RZ, RZ, -R10 ;  /* 0x000000ffff007224 */ /* 0x000fc800078e0a0a */
[----:B------:R0:W1:Y:S02]  /*04e0*/  F2I.FTZ.U32.TRUNC.NTZ R3, R2 ;  /* 0x0000000200037305 */ /* 0x000064000021f000 */
[----:B0-----:R-:W-:Y:S02]  /*04f0*/  IMAD.MOV.U32 R2, RZ, RZ, RZ ;  /* 0x000000ffff027224 */ /* 0x001fe400078e00ff */
[----:B-1----:R-:W-:-:S04]  /*0500*/  IMAD.MOV R6, RZ, RZ, -R3 ;  /* 0x000000ffff067224 */ /* 0x002fc800078e0a03 */
[----:B------:R-:W-:Y:S02]  /*0510*/  IMAD R9, R6, R7, RZ ;  /* 0x0000000706097224 */ /* 0x000fe400078e02ff */
[----:B------:R-:W-:Y:S02]  /*0520*/  IMAD.MOV.U32 R6, RZ, RZ, R8 ;  /* 0x000000ffff067224 */ /* 0x000fe400078e0008 */
[----:B------:R-:W-:-:S06]  /*0530*/  IMAD.HI.U32 R3, R3, R9, R2 ;  /* 0x0000000903037227 */ /* 0x000fcc00078e0002 */
[----:B------:R-:W-:-:S04]  /*0540*/  IMAD.HI.U32 R3, R3, R6, RZ ;  /* 0x0000000603037227 */ /* 0x000fc800078e00ff */
[----:B------:R-:W-:-:S05]  /*0550*/  IMAD R0, R3, R0, R6 ;  /* 0x0000000003007224 */ /* 0x000fca00078e0206 */
[----:B------:R-:W-:-:S13]  /*0560*/  ISETP.GT.U32.AND P1, PT, R7, R0, PT ;  /* 0x000000000700720c */ /* 0x000fda0003f24070 */
[----:B------:R-:W-:Y:S02]  /*0570*/  @!P1 IMAD.IADD R0, R0, 0x1, -R7 ;  /* 0x0000000100009824 */ /* 0x000fe400078e0a07 */
[----:B------:R-:W-:Y:S01]  /*0580*/  @!P1 VIADD R3, R3, 0x1 ;  /* 0x0000000103039836 */ /* 0x000fe20000000000 */
[----:B------:R-:W-:Y:S02]  /*0590*/  ISETP.NE.AND P1, PT, R4, RZ, PT ;  /* 0x000000ff0400720c */ /* 0x000fe40003f25270 */
[----:B------:R-:W-:Y:S02]  /*05a0*/  ISETP.GE.U32.AND P0, PT, R0, R7, PT ;  /* 0x000000070000720c */ /* 0x000fe40003f06070 */
[----:B------:R-:W-:-:S04]  /*05b0*/  LOP3.LUT R0, R5, R4, RZ, 0x3c, !PT ;  /* 0x0000000405007212 */ /* 0x000fc800078e3cff */
[----:B------:R-:W-:Y:S01]  /*05c0*/  ISETP.GE.AND P2, PT, R0, RZ, PT ;  /* 0x000000ff0000720c */ /* 0x000fe20003f46270 */
[----:B------:R-:W-:-:S06]  /*05d0*/  VIADD R0, R58, 0x7f ;  /* 0x0000007f3a007836 */ /* 0x000fcc0000000000 */
[----:B------:R-:W-:-:S04]  /*05e0*/  @P0 VIADD R3, R3, 0x1 ;  /* 0x0000000103030836 */ /* 0x000fc80000000000 */
[----:B------:R-:W-:Y:S01]  /*05f0*/  IMAD.MOV.U32 R2, RZ, RZ, R3 ;  /* 0x000000ffff027224 */ /* 0x000fe200078e0003 */
[----:B------:R-:W-:-:S03]  /*0600*/  SHF.R.S32.HI R3, RZ, 0x1f, R0 ;  /* 0x0000001fff037819 */ /* 0x000fc60000011400 */
[----:B------:R-:W-:Y:S01]  /*0610*/  @!P2 IMAD.MOV R2, RZ, RZ, -R2 ;  /* 0x000000ffff02a224 */ /* 0x000fe200078e0a02 */
[----:B------:R-:W-:Y:S02]  /*0620*/  @!P1 LOP3.LUT R2, RZ, R4, RZ, 0x33, !PT ;  /* 0x00000004ff029212 */ /* 0x000fe400078e33ff */
[----:B------:R-:W-:-:S03]  /*0630*/  LEA.HI R3, R3, R0, RZ, 0x7 ;  /* 0x0000000003037211 */ /* 0x000fc600078f38ff */
[----:B------:R-:W-:Y:S02]  /*0640*/  IMAD.SHL.U32 R6, R2, 0x8, RZ ;  /* 0x0000000802067824 */ /* 0x000fe400078e00ff */
[----:B------:R-:W-:-:S03]  /*0650*/  IMAD.MOV R2, RZ, RZ, -R2 ;  /* 0x000000ffff027224 */ /* 0x000fc600078e0a02 */
[----:B------:R-:W-:Y:S01]  /*0660*/  LEA.HI.SX32 R3, R3, -R6, 0x19 ;  /* 0x8000000603037211 */ /* 0x000fe200078fcaff */
[----:B------:R-:W-:-:S03]  /*0670*/  IMAD R8, R4, R2, R5 ;  /* 0x0000000204087224 */ /* 0x000fc600078e0205 */
[----:B------:R-:W-:-:S04]  /*0680*/  VIMNMX R11, PT, PT, R3, 0x8, PT ;  /* 0x00000008030b7848 */ /* 0x000fc80003fe0100 */
[-C--:B------:R-:W-:Y:S02]  /*0690*/  IABS R7, R11.reuse ;  /* 0x0000000b00077213 */ /* 0x080fe40000000000 */
[----:B------:R-:W-:Y:S02]  /*06a0*/  IABS R4, R11 ;  /* 0x0000000b00047213 */ /* 0x000fe40000000000 */
[----:B------:R-:W0:Y:S08]  /*06b0*/  I2F.RP R0, R7 ;  /* 0x0000000700007306 */ /* 0x000e300000209400 */
[----:B0-----:R-:W0:Y:S02]  /*06c0*/  MUFU.RCP R0, R0 ;  /* 0x0000000000007308 */ /* 0x001e240000001000 */
[----:B0-----:R-:W-:-:S02]  /*06d0*/  VIADD R3, R0, 0xffffffe ;  /* 0x0ffffffe00037836 */ /* 0x001fc40000000000 */
[----:B------:R-:W-:-:S04]  /*06e0*/  IMAD.MOV R0, RZ, RZ, -R4 ;  /* 0x000000ffff007224 */ /* 0x000fc800078e0a04 */
[----:B------:R-:W0:Y:S02]  /*06f0*/  F2I.FTZ.U32.TRUNC.NTZ R3, R3 ;  /* 0x0000000300037305 */ /* 0x000e24000021f000 */
[----:B0-----:R-:W-:-:S04]  /*0700*/  IMAD.MOV R9, RZ, RZ, -R3 ;  /* 0x000000ffff097224 */ /* 0x001fc800078e0a03 */
[----:B------:R-:W-:Y:S01]  /*0710*/  IMAD.MOV.U32 R2, RZ, RZ, R9 ;  /* 0x000000ffff027224 */ /* 0x000fe200078e0009 */
[----:B------:R-:W-:-:S03]  /*0720*/  IABS R9, R8 ;  /* 0x0000000800097213 */ /* 0x000fc60000000000 */
[----:B------:R-:W-:Y:S02]  /*0730*/  IMAD R5, R2, R7, RZ ;  /* 0x0000000702057224 */ /* 0x000fe400078e02ff */
[----:B------:R-:W-:-:S04]  /*0740*/  IMAD.MOV.U32 R2, RZ, RZ, RZ ;  /* 0x000000ffff027224 */ /* 0x000fc800078e00ff */
[----:B------:R-:W-:Y:S01]  /*0750*/  IMAD.HI.U32 R2, R3, R5, R2 ;  /* 0x0000000503027227 */ /* 0x000fe200078e0002 */
[----:B------:R-:W-:Y:S01]  /*0760*/  LOP3.LUT R5, R81, 0x7f, RZ, 0xc0, !PT ;  /* 0x0000007f51057812 */ /* 0x000fe200078ec0ff */
[----:B------:R-:W0:Y:S04]  /*0770*/  I2F.RP R3, R17 ;  /* 0x0000001100037306 */ /* 0x000e280000209400 */
[----:B------:R-:W-:-:S04]  /*0780*/  IMAD.HI.U32 R2, R2, R9, RZ ;  /* 0x0000000902027227 */ /* 0x000fc800078e00ff */
[----:B------:R-:W-:-:S05]  /*0790*/  IMAD R0, R2, R0, R9 ;  /* 0x0000000002007224 */ /* 0x000fca00078e0209 */
[----:B------:R-:W-:Y:S01]  /*07a0*/  ISETP.GT.U32.AND P1, PT, R7, R0, PT ;  /* 0x000000000700720c */ /* 0x000fe20003f24070 */
[----:B0-----:R-:W0:-:S12]  /*07b0*/  MUFU.RCP R3, R3 ;  /* 0x0000000300037308 */ /* 0x001e180000001000 */
[----:B------:R-:W-:Y:S02]  /*07c0*/  @!P1 IMAD.IADD R0, R0, 0x1, -R7 ;  /* 0x0000000100009824 */ /* 0x000fe400078e0a07 */
[----:B------:R-:W-:Y:S01]  /*07d0*/  @!P1 VIADD R2, R2, 0x1 ;  /* 0x0000000102029836 */ /* 0x000fe20000000000 */
[----:B------:R-:W-:Y:S02]  /*07e0*/  ISETP.NE.AND P1, PT, R11, RZ, PT ;  /* 0x000000ff0b00720c */ /* 0x000fe40003f25270 */
[----:B------:R-:W-:Y:S02]  /*07f0*/  ISETP.GE.U32.AND P0, PT, R0, R7, PT ;  /* 0x000000070000720c */ /* 0x000fe40003f06070 */
[----:B------:R-:W-:Y:S02]  /*0800*/  LOP3.LUT R0, R8, R11, RZ, 0x3c, !PT ;  /* 0x0000000b08007212 */ /* 0x000fe400078e3cff */
[----:B------:R-:W-:Y:S02]  /*0810*/  IABS R7, R59 ;  /* 0x0000003b00077213 */ /* 0x000fe40000000000 */
[----:B------:R-:W-:-:S02]  /*0820*/  ISETP.GE.AND P2, PT, R0, RZ, PT ;  /* 0x000000ff0000720c */ /* 0x000fc40003f46270 */
[----:B------:R-:W1:Y:S05]  /*0830*/  I2F.RP R4, R7 ;  /* 0x0000000700047306 */ /* 0x000e6a0000209400 */
[----:B------:R-:W-:-:S04]  /*0840*/  @P0 VIADD R2, R2, 0x1 ;  /* 0x0000000102020836 */ /* 0x000fc80000000000 */
[----:B------:R-:W-:Y:S02]  /*0850*/  IMAD.MOV.U32 R10, RZ, RZ, R2 ;  /* 0x000000ffff0a7224 */ /* 0x000fe400078e0002 */
[----:B0-----:R-:W-:Y:S02]  /*0860*/  VIADD R2, R3, 0xffffffe ;  /* 0x0ffffffe03027836 */ /* 0x001fe40000000000 */
[----:B------:R-:W-:Y:S01]  /*0870*/  @!P2 IMAD.MOV R10, RZ, RZ, -R10 ;  /* 0x000000ffff0aa224 */ /* 0x000fe200078e0a0a */
[----:B------:R-:W-:Y:S01]  /*0880*/  @!P1 LOP3.LUT R10, RZ, R11, RZ, 0x33, !PT ;  /* 0x0000000bff0a9212 */ /* 0x000fe200078e33ff */
[----:B------:R0:W2:Y:S04]  /*0890*/  F2I.FTZ.U32.TRUNC.NTZ R3, R2 ;  /* 0x0000000200037305 */ /* 0x0000a8000021f000 */
[----:B------:R-:W-:-:S04]  /*08a0*/  IMAD.MOV R0, RZ, RZ, -R10 ;  /* 0x000000ffff007224 */ /* 0x000fc800078e0a0a */
[----:B-1----:R-:W1:Y:S01]  /*08b0*/  MUFU.RCP R4, R4 ;  /* 0x0000000400047308 */ /* 0x002e620000001000 */
[----:B------:R-:W-:Y:S02]  /*08c0*/  IMAD R0, R11, R0, R8 ;  /* 0x000000000b007224 */ /* 0x000fe400078e0208 */
[----:B0-----:R-:W-:Y:S02]  /*08d0*/  IMAD.MOV.U32 R2, RZ, RZ, RZ ;  /* 0x000000ffff027224 */ /* 0x001fe400078e00ff */
[----:B------:R-:W-:Y:S02]  /*08e0*/  IMAD.IADD R0, R6, 0x1, R0 ;  /* 0x0000000106007824 */ /* 0x000fe400078e0200 */
[----:B--2---:R-:W-:Y:S02]  /*08f0*/  IMAD.MOV R8, RZ, RZ, -R3 ;  /* 0x000000ffff087224 */ /* 0x004fe400078e0a03 */
[----:B------:R-:W-:Y:S02]  /*0900*/  IMAD R132, R0, 0x80, R5 ;  /* 0x0000008000847824 */ /* 0x000fe400078e0205 */
[----:B------:R-:W-:-:S03]  /*0910*/  IMAD.MOV.U32 R6, RZ, RZ, R8 ;  /* 0x000000ffff067224 */ /* 0x000fc600078e0008 */
[----:B------:R-:W-:Y:S01]  /*0920*/  IABS R0, R132 ;  /* 0x0000008400007213 */ /* 0x000fe20000000000 */
[----:B------:R-:W-:Y:S01]  /*0930*/  IMAD R5, R6, R17, RZ ;  /* 0x0000001106057224 */ /* 0x000fe200078e02ff */
[----:B------:R-:W-:Y:S01]  /*0940*/  SHF.R.S32.HI R6, RZ, 0x7, R81 ;  /* 0x00000007ff067819 */ /* 0x000fe20000011451 */
[----:B-1----:R-:W-:Y:S01]  /*0950*/  VIADD R8, R4, 0xffffffe ;  /* 0x0ffffffe04087836 */ /* 0x002fe20000000000 */
[----:B------:R-:W-:Y:S01]  /*0960*/  LOP3.LUT R4, R81, 0x3f, RZ, 0xc0, !PT ;  /* 0x0000003f51047812 */ /* 0x000fe200078ec0ff */
[----:B------:R-:W-:Y:S01]  /*0970*/  IMAD.HI.U32 R2, R3, R5, R2 ;  /* 0x0000000503027227 */ /* 0x000fe200078e0002 */
[----:B------:R-:W-:Y:S01]  /*0980*/  SHF.R.U32.HI R5, RZ, 0x6, R81 ;  /* 0x00000006ff057819 */ /* 0x000fe20000011651 */
[----:B------:R0:W1:Y:S01]  /*0990*/  F2I.FTZ.U32.TRUNC.NTZ R9, R8 ;  /* 0x0000000800097305 */ /* 0x000062000021f000 */
[----:B------:R-:W-:Y:S01]  /*09a0*/  LOP3.LUT R3, R81, 0xff, RZ, 0xc0, !PT ;  /* 0x000000ff51037812 */ /* 0x000fe200078ec0ff */
[----:B------:R-:W-:Y:S01]  /*09b0*/  IMAD.SHL.U32 R11, R4, 0x2, RZ ;  /* 0x00000002040b7824 */ /* 0x000fe200078e00ff */
[----:B------:R-:W-:Y:S01]  /*09c0*/  SGXT.U32 R5, R5, 0x2 ;  /* 0x000000020505781a */ /* 0x000fe20000000000 */
[----:B------:R-:W-:Y:S01]  /*09d0*/  IMAD.HI.U32 R2, R2, R0, RZ ;  /* 0x0000000002027227 */ /* 0x000fe200078e00ff */
[----:B------:R-:W-:-:S02]  /*09e0*/  SGXT R6, R6, 0x1 ;  /* 0x000000010606781a */ /* 0x000fc40000000200 */
[----:B------:R-:W-:Y:S01]  /*09f0*/  ISETP.GE.AND P2, PT, R132, RZ, PT ;  /* 0x000000ff8400720c */ /* 0x000fe20003f46270 */
[----:B------:R-:W-:Y:S01]  /*0a00*/  IMAD.MOV R2, RZ, RZ, -R2 ;  /* 0x000000ffff027224 */ /* 0x000fe200078e0a02 */
[----:B------:R-:W-:Y:S01]  /*0a10*/  LOP3.LUT R13, R11, 0x90, R6, 0x78, !PT ;  /* 0x000000900b0d7812 */ /* 0x000fe200078e7806 */
[----:B0-----:R-:W-:Y:S02]  /*0a20*/  IMAD.SHL.U32 R8, R3, 0x2, RZ ;  /* 0x0000000203087824 */ /* 0x001fe400078e00ff */
[----:B------:R-:W-:Y:S01]  /*0a30*/  IMAD R0, R17, R2, R0 ;  /* 0x0000000211007224 */ /* 0x000fe200078e0200 */
[----:B------:R-:W-:Y:S01]  /*0a40*/  LOP3.LUT R2, R81, 0xc0, RZ, 0xc0, !PT ;  /* 0x000000c051027812 */ /* 0x000fe200078ec0ff */
[----:B------:R-:W-:Y:S02]  /*0a50*/  IMAD.SHL.U32 R6, R191, 0x200000, RZ ;  /* 0x00200000bf067824 */ /* 0x000fe400078e00ff */
[----:B-1----:R-:W-:Y:S01]  /*0a60*/  IMAD.MOV R12, RZ, RZ, -R9 ;  /* 0x000000ffff0c7224 */ /* 0x002fe200078e0a09 */
[----:B------:R-:W-:Y:S01]  /*0a70*/  SHF.R.U32.HI R15, RZ, 0x2, R2 ;  /* 0x00000002ff0f7819 */ /* 0x000fe20000011602 */
[----:B------:R-:W-:Y:S01]  /*0a80*/  IMAD.SHL.U32 R2, R10, 0x100, RZ ;  /* 0x000001000a027824 */ /* 0x000fe200078e00ff */
[----:B------:R-:W-:Y:S01]  /*0a90*/  ISETP.GT.U32.AND P0, PT, R17, R0, PT ;  /* 0x000000001100720c */ /* 0x000fe20003f04070 */
[----:B------:R-:W-:-:S03]  /*0aa0*/  IMAD.MOV.U32 R10, RZ, RZ, R12 ;  /* 0x000000ffff0a7224 */ /* 0x000fc600078e000c */
[----:B------:R-:W-:Y:S01]  /*0ab0*/  LOP3.LUT R54, R2, R5, RZ, 0xfc, !PT ;  /* 0x0000000502367212 */ /* 0x000fe200078efcff */
[----:B------:R-:W-:Y:S01]  /*0ac0*/  IMAD R11, R10, R7, RZ ;  /* 0x000000070a0b7224 */ /* 0x000fe200078e02ff */
[----:B------:R-:W-:Y:S01]  /*0ad0*/  LOP3.LUT R5, R8, R15, RZ, 0x3c, !PT ;  /* 0x0000000f08057212 */ /* 0x000fe200078e3cff */
[----:B------:R-:W-:Y:S01]  /*0ae0*/  IMAD.MOV.U32 R8, RZ, RZ, RZ ;  /* 0x000000ffff087224 */ /* 0x000fe200078e00ff */
[----:B------:R-:W-:Y:S02]  /*0af0*/  LOP3.LUT R15, R54, 0xfc, RZ, 0xfc, !PT ;  /* 0x000000fc360f7812 */ /* 0x000fe400078efcff */
[----:B------:R-:W-:Y:S01]  /*0b00*/  IABS R37, R54 ;  /* 0x0000003600257213 */ /* 0x000fe20000000000 */
[----:B------:R-:W-:Y:S01]  /*0b10*/  IMAD.HI.U32 R8, R9, R11, R8 ;  /* 0x0000000b09087227 */ /* 0x000fe200078e0008 */
[----:B------:R-:W-:Y:S02]  /*0b20*/  IABS R38, R15 ;  /* 0x0000000f00267213 */ /* 0x000fe40000000000 */
[----:B------:R-:W-:Y:S01]  /*0b30*/  LOP3.LUT R10, R6, 0x600000, RZ, 0xc0, !PT ;  /* 0x00600000060a7812 */ /* 0x000fe200078ec0ff */
[----:B------:R-:W-:Y:S01]  /*0b40*/  @!P0 IMAD.IADD R0, R0, 0x1, -R17 ;  /* 0x0000000100008824 */ /* 0x000fe200078e0a11 */
[----:B------:R-:W-:Y:S01]  /*0b50*/  ISETP.GE.AND P5, PT, R15, RZ, PT ;  /* 0x000000ff0f00720c */ /* 0x000fe20003fa6270 */
[----:B------:R-:W-:Y:S01]  /*0b60*/  IMAD.HI.U32 R9, R8, R38, RZ ;  /* 0x0000002608097227 */ /* 0x000fe200078e00ff */
[----:B------:R-:W-:-:S02]  /*0b70*/  R2UR UR6, R10 ;  /* 0x000000000a0672ca */ /* 0x000fc400000e0000 */
[----:B------:R-:W-:Y:S01]  /*0b80*/  ISETP.GT.U32.AND P0, PT, R17, R0, PT ;  /* 0x000000001100720c */ /* 0x000fe20003f04070 */
[----:B------:R-:W-:Y:S01]  /*0b90*/  IMAD.MOV R9, RZ, RZ, -R9 ;  /* 0x000000ffff097224 */ /* 0x000fe200078e0a09 */
[----:B------:R-:W-:Y:S01]  /*0ba0*/  LOP3.LUT R15, R54, 0x1c, RZ, 0xfc, !PT ;  /* 0x0000001c360f7812 */ /* 0x000fe200078efcff */
[----:B------:R-:W-:Y:S01]  /*0bb0*/  IMAD.HI.U32 R6, R8, R37, RZ ;  /* 0x0000002508067227 */ /* 0x000fe200078e00ff */
[C---:B------:R-:W-:Y:S02]  /*0bc0*/  LOP3.LUT R24, R54.reuse, 0x20, RZ, 0xfc, !PT ;  /* 0x0000002036187812 */ /* 0x040fe400078efcff */
[----:B------:R-:W-:Y:S01]  /*0bd0*/  IABS R42, R15 ;  /* 0x0000000f002a7213 */ /* 0x000fe20000000000 */
[----:B------:R-:W-:Y:S01]  /*0be0*/  IMAD.SHL.U32 R10, R81, 0x80, RZ ;  /* 0x00000080510a7824 */ /* 0x000fe200078e00ff */
[----:B------:R-:W-:Y:S01]  /*0bf0*/  IABS R43, R24 ;  /* 0x00000018002b7213 */ /* 0x000fe20000000000 */
[----:B------:R-:W-:Y:S01]  /*0c00*/  IMAD R38, R7, R9, R38 ;  /* 0x0000000907267224 */ /* 0x000fe200078e0226 */
[----:B------:R-:W-:Y:S01]  /*0c10*/  LOP3.LUT R26, R54, 0x24, RZ, 0xfc, !PT ;  /* 0x00000024361a7812 */ /* 0x000fe200078efcff */
[----:B------:R-:W-:Y:S01]  /*0c20*/  IMAD.MOV R12, RZ, RZ, -R6 ;  /* 0x000000ffff0c7224 */ /* 0x000fe200078e0a06 */
[----:B------:R-:W-:Y:S01]  /*0c30*/  LOP3.LUT R6, R13, 0x2000, R10, 0xf8, !PT ;  /* 0x000020000d067812 */ /* 0x000fe200078ef80a */
[----:B------:R-:W-:Y:S01]  /*0c40*/  @!P0 IMAD.IADD R0, R0, 0x1, -R17 ;  /* 0x0000000100008824 */ /* 0x000fe200078e0a11 */
[----:B------:R-:W-:Y:S01]  /*0c50*/  LOP3.LUT R10, R54, 0x4, RZ, 0xfc, !PT ;  /* 0x00000004360a7812 */ /* 0x000fe200078efcff */
[C---:B------:R-:W-:Y:S01]  /*0c60*/  IMAD R37, R7.reuse, R12, R37 ;  /* 0x0000000c07257224 */ /* 0x040fe200078e0225 */
[----:B------:R-:W-:Y:S01]  /*0c70*/  ISETP.GT.U32.AND P0, PT, R7, R38, PT ;  /* 0x000000260700720c */ /* 0x000fe20003f04070 */
[----:B------:R-:W-:Y:S01]  /*0c80*/  @!P2 IMAD.MOV R0, RZ, RZ, -R0 ;  /* 0x000000ffff00a224 */ /* 0x000fe200078e0a00 */
[----:B------:R-:W-:Y:S01]  /*0c90*/  IABS R36, R10 ;  /* 0x0000000a00247213 */ /* 0x000fe20000000000 */
[----:B------:R-:W-:Y:S01]  /*0ca0*/  IMAD.SHL.U32 R11, R191, 0x20, RZ ;  /* 0x00000020bf0b7824 */ /* 0x000fe200078e00ff */
[----:B------:R-:W-:-:S02]  /*0cb0*/  @!P4 LOP3.LUT R0, RZ, R58, RZ, 0x33, !PT ;  /* 0x0000003aff00c212 */ /* 0x000fc400078e33ff */
[----:B------:R-:W-:Y:S01]  /*0cc0*/  ISETP.GE.AND P6, PT, R10, RZ, PT ;  /* 0x000000ff0a00720c */ /* 0x000fe20003fc6270 */
[----:B------:R-:W-:Y:S01]  /*0cd0*/  IMAD.HI.U32 R9, R8, R36, RZ ;  /* 0x0000002408097227 */ /* 0x000fe200078e00ff */
[----:B------:R-:W-:Y:S02]  /*0ce0*/  LOP3.LUT R10, R54, 0x8, RZ, 0xfc, !PT ;  /* 0x00000008360a7812 */ /* 0x000fe400078efcff */
[----:B------:R-:W-:Y:S01]  /*0cf0*/  LOP3.LUT R11, R11, 0x80, RZ, 0xc0, !PT ;  /* 0x000000800b0b7812 */ /* 0x000fe200078ec0ff */
[----:B------:R-:W-:Y:S01]  /*0d00*/  IMAD.MOV R9, RZ, RZ, -R9 ;  /* 0x000000ffff097224 */ /* 0x000fe200078e0a09 */
[----:B------:R-:W-:Y:S01]  /*0d10*/  IABS R16, R10 ;  /* 0x0000000a00107213 */ /* 0x000fe20000000000 */
[----:B------:R-:W-:Y:S01]  /*0d20*/  @!P0 IMAD.IADD R38, R38, 0x1, -R7 ;  /* 0x0000000126268824 */ /* 0x000fe200078e0a07 */
[C---:B------:R-:W-:Y:S01]  /*0d30*/  ISETP.GT.U32.AND P0, PT, R7.reuse, R37, PT ;  /* 0x000000250700720c */ /* 0x040fe20003f04070 */
[----:B------:R-:W-:Y:S01]  /*0d40*/  IMAD R36, R7, R9, R36 ;  /* 0x0000000907247224 */ /* 0x000fe200078e0224 */
[----:B------:R-:W-:Y:S01]  /*0d50*/  R2UR UR10, R11 ;  /* 0x000000000b0a72ca */ /* 0x000fe200000e0000 */
[----:B------:R-:W-:Y:S01]  /*0d60*/  IMAD.HI.U32 R9, R8, R16, RZ ;  /* 0x0000001008097227 */ /* 0x000fe200078e00ff */
[----:B------:R-:W-:-:S02]  /*0d70*/  ISETP.GT.U32.AND P2, PT, R7, R38, PT ;  /* 0x000000260700720c */ /* 0x000fc40003f44070 */
[C---:B------:R-:W-:Y:S01]  /*0d80*/  ISETP.GT.U32.AND P4, PT, R7.reuse, R36, PT ;  /* 0x000000240700720c */ /* 0x040fe20003f84070 */
[----:B------:R-:W-:Y:S01]  /*0d90*/  IMAD.MOV R9, RZ, RZ, -R9 ;  /* 0x000000ffff097224 */ /* 0x000fe200078e0a09 */
[C---:B------:R-:W-:Y:S02]  /*0da0*/  LOP3.LUT R11, R54.reuse, 0xc, RZ, 0xfc, !PT ;  /* 0x0000000c360b7812 */ /* 0x040fe400078efcff */
[----:B------:R-:W-:Y:S01]  /*0db0*/  LOP3.LUT R12, R54, 0x10, RZ, 0xfc, !PT ;  /* 0x00000010360c7812 */ /* 0x000fe200078efcff */
[----:B------:R-:W-:Y:S01]  /*0dc0*/  IMAD R16, R7, R9, R16 ;  /* 0x0000000907107224 */ /* 0x000fe200078e0210 */
[----:B------:R-:W-:Y:S01]  /*0dd0*/  IABS R14, R11 ;  /* 0x0000000b000e7213 */ /* 0x000fe20000000000 */
[--C-:B------:R-:W-:Y:S01]  /*0de0*/  @!P0 IMAD.IADD R37, R37, 0x1, -R7.reuse ;  /* 0x0000000125258824 */ /* 0x100fe200078e0a07 */
[----:B------:R-:W-:Y:S02]  /*0df0*/  ISETP.GE.AND P1, PT, R10, RZ, PT ;  /* 0x000000ff0a00720c */ /* 0x000fe40003f26270 */
[----:B------:R-:W-:Y:S01]  /*0e00*/  IABS R39, R12 ;  /* 0x0000000c00277213 */ /* 0x000fe20000000000 */
[--C-:B------:R-:W-:Y:S01]  /*0e10*/  @!P2 IMAD.IADD R38, R38, 0x1, -R7.reuse ;  /* 0x000000012626a824 */ /* 0x100fe200078e0a07 */
[----:B------:R-:W-:Y:S01]  /*0e20*/  ISETP.GT.U32.AND P2, PT, R7, R37, PT ;  /* 0x000000250700720c */ /* 0x000fe20003f44070 */
[----:B------:R-:W-:Y:S01]  /*0e30*/  @!P4 IMAD.IADD R36, R36, 0x1, -R7 ;  /* 0x000000012424c824 */ /* 0x000fe200078e0a07 */
[----:B------:R-:W-:Y:S01]  /*0e40*/  ISETP.GE.AND P4, PT, R54, RZ, PT ;  /* 0x000000ff3600720c */ /* 0x000fe20003f86270 */
[----:B------:R-:W-:Y:S01]  /*0e50*/  @!P5 IMAD.MOV R38, RZ, RZ, -R38 ;  /* 0x000000ffff26d224 */ /* 0x000fe200078e0a26 */
[----:B------:R-:W-:Y:S01]  /*0e60*/  ISETP.GE.AND P3, PT, R11, RZ, PT ;  /* 0x000000ff0b00720c */ /* 0x000fe20003f66270 */
[----:B------:R-:W-:Y:S01]  /*0e70*/  IMAD.HI.U32 R10, R8, R14, RZ ;  /* 0x0000000e080a7227 */ /* 0x000fe200078e00ff */
[----:B------:R-:W-:-:S02]  /*0e80*/  ISETP.GT.U32.AND P5, PT, R7, R36, PT ;  /* 0x000000240700720c */ /* 0x000fc40003fa4070 */
[----:B------:R-:W-:Y:S01]  /*0e90*/  ISETP.GE.AND P0, PT, R12, RZ, PT ;  /* 0x000000ff0c00720c */ /* 0x000fe20003f06270 */
[----:B------:R-:W-:Y:S01]  /*0ea0*/  IMAD.HI.U32 R11, R8, R39, RZ ;  /* 0x00000027080b7227 */ /* 0x000fe200078e00ff */
[C---:B------:R-:W-:Y:S02]  /*0eb0*/  LOP3.LUT R9, R54.reuse, 0x14, RZ, 0xfc, !PT ;  /* 0x0000001436097812 */ /* 0x040fe400078efcff */
[C---:B------:R-:W-:Y:S01]  /*0ec0*/  LOP3.LUT R13, R54.reuse, 0x18, RZ, 0xfc, !PT ;  /* 0x00000018360d7812 */ /* 0x040fe200078efcff */
[----:B------:R-:W-:Y:S01]  /*0ed0*/  @!P2 IMAD.IADD R37, R37, 0x1, -R7 ;  /* 0x000000012525a824 */ /* 0x000fe200078e0a07 */
[----:B------:R-:W-:Y:S01]  /*0ee0*/  IABS R40, R9 ;  /* 0x0000000900287213 */ /* 0x000fe20000000000 */
[----:B------:R-:W-:Y:S01]  /*0ef0*/  IMAD.MOV R10, RZ, RZ, -R10 ;  /* 0x000000ffff0a7224 */ /* 0x000fe200078e0a0a */
[----:B------:R-:W-:Y:S01]  /*0f00*/  ISETP.GE.AND P2, PT, R9, RZ, PT ;  /* 0x000000ff0900720c */ /* 0x000fe20003f46270 */
[----:B------:R-:W-:Y:S01]  /*0f10*/  @!P4 IMAD.MOV R37, RZ, RZ, -R37 ;  /* 0x000000ffff25c224 */ /* 0x000fe200078e0a25 */
[C---:B------:R-:W-:Y:S01]  /*0f20*/  ISETP.GT.U32.AND P4, PT, R7.reuse, R16, PT ;  /* 0x000000100700720c */ /* 0x040fe20003f84070 */
[----:B------:R-:W-:Y:S01]  /*0f30*/  IMAD.MOV R12, RZ, RZ, -R11 ;  /* 0x000000ffff0c7224 */ /* 0x000fe200078e0a0b */
[----:B------:R-:W-:Y:S01]  /*0f40*/  IABS R41, R13 ;  /* 0x0000000d00297213 */ /* 0x000fe20000000000 */
[C---:B------:R-:W-:Y:S01]  /*0f50*/  IMAD R14, R7.reuse, R10, R14 ;  /* 0x0000000a070e7224 */ /* 0x040fe200078e020e */
[----:B------:R-:W-:Y:S01]  /*0f60*/  IABS R44, R26 ;  /* 0x0000001a002c7213 */ /* 0x000fe20000000000 */
[C---:B------:R-:W-:Y:S01]  /*0f70*/  IMAD R39, R7.reuse, R12, R39 ;  /* 0x0000000c07277224 */ /* 0x040fe200078e0227 */
[----:B------:R-:W-:Y:S01]  /*0f80*/  LOP3.LUT R28, R54, 0x28, RZ, 0xfc, !PT ;  /* 0x00000028361c7812 */ /* 0x000fe200078efcff */
[----:B------:R-:W-:Y:S01]  /*0f90*/  @!P5 IMAD.IADD R36, R36, 0x1, -R7 ;  /* 0x000000012424d824 */ /* 0x000fe200078e0a07 */
[----:B------:R-:W-:Y:S01]  /*0fa0*/  ISETP.GT.U32.AND P5, PT, R7, R14, PT ;  /* 0x0000000e0700720c */ /* 0x000fe20003fa4070 */
[----:B------:R-:W-:Y:S01]  /*0fb0*/  IMAD.HI.U32 R9, R8, R40, RZ ;  /* 0x0000002808097227 */ /* 0x000fe200078e00ff */
[----:B------:R-:W-:-:S02]  /*0fc0*/  IABS R45, R28 ;  /* 0x0000001c002d7213 */ /* 0x000fc40000000000 */
[----:B------:R-:W-:Y:S01]  /*0fd0*/  LOP3.LUT R32, R54, 0x30, RZ, 0xfc, !PT ;  /* 0x0000003036207812 */ /* 0x000fe200078efcff */
[----:B------:R-:W-:Y:S01]  /*0fe0*/  @!P6 IMAD.MOV R36, RZ, RZ, -R36 ;  /* 0x000000ffff24e224 */ /* 0x000fe200078e0a24 */
[C---:B------:R-:W-:Y:S01]  /*0ff0*/  ISETP.GT.U32.AND P6, PT, R7.reuse, R39, PT ;  /* 0x000000270700720c */ /* 0x040fe20003fc4070 */
[----:B------:R-:W-:Y:S01]  /*1000*/  @!P4 IMAD.IADD R16, R16, 0x1, -R7 ;  /* 0x000000011010c824 */ /* 0x000fe200078e0a07 */
[----:B------:R-:W-:Y:S01]  /*1010*/  IABS R48, R32 ;  /* 0x0000002000307213 */ /* 0x000fe20000000000 */
[----:B------:R-:W-:Y:S01]  /*1020*/  IMAD.MOV R9, RZ, RZ, -R9 ;  /* 0x000000ffff097224 */ /* 0x000fe200078e0a09 */
[----:B------:R-:W-:Y:S01]  /*1030*/  LOP3.LUT R49, R54, 0x34, RZ, 0xfc, !PT ;  /* 0x0000003436317812 */ /* 0x000fe200078efcff */
[----:B------:R-:W-:Y:S01]  /*1040*/  IMAD.HI.U32 R10, R8, R41, RZ ;  /* 0x00000029080a7227 */ /* 0x000fe200078e00ff */
[C---:B------:R-:W-:Y:S02]  /*1050*/  ISETP.GT.U32.AND P4, PT, R7.reuse, R16, PT ;  /* 0x000000100700720c */ /* 0x040fe40003f84070 */
[----:B------:R-:W-:Y:S01]  /*1060*/  IABS R50, R49 ;  /* 0x0000003100327213 */ /* 0x000fe20000000000 */
[--C-:B------:R-:W-:Y:S01]  /*1070*/  @!P5 IMAD.IADD R14, R14, 0x1, -R7.reuse ;  /* 0x000000010e0ed824 */ /* 0x100fe200078e0a07 */
[C---:B------:R-:W-:Y:S01]  /*1080*/  LOP3.LUT R30, R54.reuse, 0x2c, RZ, 0xfc, !PT ;  /* 0x0000002c361e7812 */ /* 0x040fe200078efcff */
[----:B------:R-:W-:Y:S01]  /*1090*/  IMAD R40, R7, R9, R40 ;  /* 0x0000000907287224 */ /* 0x000fe200078e0228 */
[----:B------:R-:W-:Y:S01]  /*10a0*/  LOP3.LUT R35, R54, 0x38, RZ, 0xfc, !PT ;  /* 0x0000003836237812 */ /* 0x000fe200078efcff */
[----:B------:R-:W-:Y:S01]  /*10b0*/  @!P6 IMAD.IADD R39, R39, 0x1, -R7 ;  /* 0x000000012727e824 */ /* 0x000fe200078e0a07 */
[----:B------:R-:W-:Y:S01]  /*10c0*/  ISETP.GT.U32.AND P5, PT, R7, R14, PT ;  /* 0x0000000e0700720c */ /* 0x000fe20003fa4070 */
[----:B------:R-:W-:Y:S01]  /*10d0*/  IMAD.HI.U32 R11, R8, R42, RZ ;  /* 0x0000002a080b7227 */ /* 0x000fe200078e00ff */
[----:B------:R-:W-:-:S02]  /*10e0*/  IABS R46, R30 ;  /* 0x0000001e002e7213 */ /* 0x000fc40000000000 */
[C---:B------:R-:W-:Y:S01]  /*10f0*/  ISETP.GT.U32.AND P6, PT, R7.reuse, R39, PT ;  /* 0x000000270700720c */ /* 0x040fe20003fc4070 */
[----:B------:R-:W-:Y:S01]  /*1100*/  IMAD.MOV R10, RZ, RZ, -R10 ;  /* 0x000000ffff0a7224 */ /* 0x000fe200078e0a0a */
[----:B------:R-:W-:Y:S01]  /*1110*/  IABS R51, R35 ;  /* 0x0000002300337213 */ /* 0x000fe20000000000 */
[----:B------:R-:W-:Y:S01]  /*1120*/  @!P4 IMAD.IADD R16, R16, 0x1, -R7 ;  /* 0x000000011010c824 */ /* 0x000fe200078e0a07 */
[C---:B------:R-:W-:Y:S01]  /*1130*/  ISETP.GT.U32.AND P4, PT, R7.reuse, R40, PT ;  /* 0x000000280700720c */ /* 0x040fe20003f84070 */
[----:B------:R-:W-:Y:S01]  /*1140*/  IMAD.MOV R11, RZ, RZ, -R11 ;  /* 0x000000ffff0b7224 */ /* 0x000fe200078e0a0b */
[C---:B------:R-:W-:Y:S01]  /*1150*/  LOP3.LUT R34, R54.reuse, 0x3c, RZ, 0xfc, !PT ;  /* 0x0000003c36227812 */ /* 0x040fe200078efcff */
[C---:B------:R-:W-:Y:S01]  /*1160*/  IMAD R41, R7.reuse, R10, R41 ;  /* 0x0000000a07297224 */ /* 0x040fe200078e0229 */
[----:B------:R-:W-:Y:S01]  /*1170*/  LOP3.LUT R20, R54, 0x40, RZ, 0xfc, !PT ;  /* 0x0000004036147812 */ /* 0x000fe200078efcff */
[C---:B------:R-:W-:Y:S01]  /*1180*/  IMAD R42, R7.reuse, R11, R42 ;  /* 0x0000000b072a7224 */ /* 0x040fe200078e022a */
[----:B------:R-:W-:Y:S01]  /*1190*/  IABS R52, R34 ;  /* 0x0000002200347213 */ /* 0x000fe20000000000 */
[--C-:B------:R-:W-:Y:S01]  /*11a0*/  @!P5 IMAD.IADD R14, R14, 0x1, -R7.reuse ;  /* 0x000000010e0ed824 */ /* 0x100fe200078e0a07 */
[----:B------:R-:W-:Y:S01]  /*11b0*/  ISETP.GT.U32.AND P5, PT, R7, R41, PT ;  /* 0x000000290700720c */ /* 0x000fe20003fa4070 */
[----:B------:R-:W-:Y:S01]  /*11c0*/  @!P6 IMAD.IADD R39, R39, 0x1, -R7 ;  /* 0x000000012727e824 */ /* 0x000fe200078e0a07 */
[----:B------:R-:W-:Y:S01]  /*11d0*/  ISETP.GT.U32.AND P6, PT, R7, R42, PT ;  /* 0x0000002a0700720c */ /* 0x000fe20003fc4070 */
[----:B------:R-:W-:Y:S01]  /*11e0*/  IMAD.HI.U32 R12, R8, R43, RZ ;  /* 0x0000002b080c7227 */ /* 0x000fe200078e00ff */
[----:B------:R-:W-:-:S02]  /*11f0*/  IABS R53, R20 ;  /* 0x0000001400357213 */ /* 0x000fc40000000000 */
[----:B------:R-:W-:Y:S01]  /*1200*/  LOP3.LUT R47, R54, 0x44, RZ, 0xfc, !PT ;  /* 0x00000044362f7812 */ /* 0x000fe200078efcff */
[--C-:B------:R-:W-:Y:S01]  /*1210*/  @!P4 IMAD.IADD R40, R40, 0x1, -R7.reuse ;  /* 0x000000012828c824 */ /* 0x100fe200078e0a07 */
[----:B------:R-:W-:Y:S01]  /*1220*/  LOP3.LUT R22, R54, 0x48, RZ, 0xfc, !PT ;  /* 0x0000004836167812 */ /* 0x000fe200078efcff */
[----:B------:R-:W-:Y:S01]  /*1230*/  IMAD.MOV R12, RZ, RZ, -R12 ;  /* 0x000000ffff0c7224 */ /* 0x000fe200078e0a0c */
[----:B------:R-:W-:Y:S01]  /*1240*/  IABS R55, R47 ;  /* 0x0000002f00377213 */ /* 0x000fe20000000000 */
[----:B------:R-:W-:Y:S01]  /*1250*/  IMAD.HI.U32 R9, R8, R44, RZ ;  /* 0x0000002c08097227 */ /* 0x000fe200078e00ff */
[----:B------:R-:W-:Y:S02]  /*1260*/  ISETP.GT.U32.AND P4, PT, R7, R40, PT ;  /* 0x000000280700720c */ /* 0x000fe40003f84070 */
[----:B------:R-:W-:Y:S01]  /*1270*/  LOP3.LUT R21, R54, 0x4c, RZ, 0xfc, !PT ;  /* 0x0000004c36157812 */ /* 0x000fe200078efcff */
[--C-:B------:R-:W-:Y:S01]  /*1280*/  @!P5 IMAD.IADD R41, R41, 0x1, -R7.reuse ;  /* 0x000000012929d824 */ /* 0x100fe200078e0a07 */
[----:B------:R-:W-:Y:S01]  /*1290*/  IABS R58, R22 ;  /* 0x00000016003a7213 */ /* 0x000fe20000000000 */
[----:B------:R-:W-:Y:S01]  /*12a0*/  @!P6 IMAD.IADD R42, R42, 0x1, -R7 ;  /* 0x000000012a2ae824 */ /* 0x000fe200078e0a07 */
[----:B------:R-:W-:Y:S01]  /*12b0*/  LOP3.LUT R17, R54, 0x50, RZ, 0xfc, !PT ;  /* 0x0000005036117812 */ /* 0x000fe200078efcff */
[C---:B------:R-:W-:Y:S01]  /*12c0*/  IMAD R43, R7.reuse, R12, R43 ;  /* 0x0000000c072b7224 */ /* 0x040fe200078e022b */
[C---:B------:R-:W-:Y:S01]  /*12d0*/  ISETP.GT.U32.AND P5, PT, R7.reuse, R41, PT ;  /* 0x000000290700720c */ /* 0x040fe20003fa4070 */
[----:B------:R-:W-:Y:S01]  /*12e0*/  IMAD.MOV R11, RZ, RZ, -R9 ;  /* 0x000000ffff0b7224 */ /* 0x000fe200078e0a09 */
[----:B------:R-:W-:Y:S01]  /*12f0*/  ISETP.GT.U32.AND P6, PT, R7, R42, PT ;  /* 0x0000002a0700720c */ /* 0x000fe20003fc4070 */
[----:B------:R-:W-:Y:S01]  /*1300*/  IMAD.HI.U32 R9, R8, R45, RZ ;  /* 0x0000002d08097227 */ /* 0x000fe200078e00ff */
[----:B------:R-:W-:-:S02]  /*1310*/  IABS R60, R21 ;  /* 0x00000015003c7213 */ /* 0x000fc40000000000 */
[----:B------:R-:W-:Y:S01]  /*1320*/  IABS R62, R17 ;  /* 0x00000011003e7213 */ /* 0x000fe20000000000 */
[----:B------:R-:W-:Y:S01]  /*1330*/  @!P4 IMAD.IADD R40, R40, 0x1, -R7 ;  /* 0x000000012828c824 */ /* 0x000fe200078e0a07 */
[C---:B------:R-:W-:Y:S01]  /*1340*/  ISETP.GT.U32.AND P4, PT, R7.reuse, R43, PT ;  /* 0x0000002b0700720c */ /* 0x040fe20003f84070 */
[----:B------:R-:W-:Y:S01]  /*1350*/  IMAD R44, R7, R11, R44 ;  /* 0x0000000b072c7224 */ /* 0x000fe200078e022c */
[C---:B------:R-:W-:Y:S01]  /*1360*/  LOP3.LUT R19, R54.reuse, 0x54, RZ, 0xfc, !PT ;  /* 0x0000005436137812 */ /* 0x040fe200078efcff */
[----:B------:R-:W-:Y:S01]  /*1370*/  IMAD.MOV R12, RZ, RZ, -R9 ;  /* 0x000000ffff0c7224 */ /* 0x000fe200078e0a09 */
[----:B------:R-:W-:Y:S01]  /*1380*/  LOP3.LUT R29, R54, 0x58, RZ, 0xfc, !PT ;  /* 0x00000058361d7812 */ /* 0x000fe200078efcff */
[----:B------:R-:W-:Y:S01]  /*1390*/  @!P5 IMAD.IADD R41, R41, 0x1, -R7 ;  /* 0x000000012929d824 */ /* 0x000fe200078e0a07 */
[C---:B------:R-:W-:Y:S01]  /*13a0*/  ISETP.GT.U32.AND P5, PT, R7.reuse, R44, PT ;  /* 0x0000002c0700720c */ /* 0x040fe20003fa4070 */
[C---:B------:R-:W-:Y:S01]  /*13b0*/  IMAD R45, R7.reuse, R12, R45 ;  /* 0x0000000c072d7224 */ /* 0x040fe200078e022d */
[----:B------:R-:W-:Y:S01]  /*13c0*/  IABS R63, R19 ;  /* 0x00000013003f7213 */ /* 0x000fe20000000000 */
[----:B------:R-:W-:Y:S01]  /*13d0*/  @!P6 IMAD.IADD R42, R42, 0x1, -R7 ;  /* 0x000000012a2ae824 */ /* 0x000fe200078e0a07 */
[----:B------:R-:W-:Y:S01]  /*13e0*/  IABS R64, R29 ;  /* 0x0000001d00407213 */ /* 0x000fe20000000000 */
[----:B------:R-:W-:Y:S01]  /*13f0*/  IMAD.HI.U32 R11, R8, R48, RZ ;  /* 0x00000030080b7227 */ /* 0x000fe200078e00ff */
[----:B------:R-:W-:-:S02]  /*1400*/  ISETP.GT.U32.AND P6, PT, R7, R45, PT ;  /* 0x0000002d0700720c */ /* 0x000fc40003fc4070 */
[C---:B------:R-:W-:Y:S01]  /*1410*/  LOP3.LUT R23, R54.reuse, 0x5c, RZ, 0xfc, !PT ;  /* 0x0000005c36177812 */ /* 0x040fe200078efcff */
[----:B------:R-:W-:Y:S01]  /*1420*/  @!P4 IMAD.IADD R43, R43, 0x1, -R7 ;  /* 0x000000012b2bc824 */ /* 0x000fe200078e0a07 */
[----:B------:R-:W-:Y:S01]  /*1430*/  LOP3.LUT R27, R54, 0x60, RZ, 0xfc, !PT ;  /* 0x00000060361b7812 */ /* 0x000fe200078efcff */
[----:B------:R-:W-:Y:S01]  /*1440*/  IMAD.MOV R11, RZ, RZ, -R11 ;  /* 0x000000ffff0b7224 */ /* 0x000fe200078e0a0b */
[----:B------:R-:W-:Y:S01]  /*1450*/  IABS R65, R23 ;  /* 0x0000001700417213 */ /* 0x000fe20000000000 */
[----:B------:R-:W-:Y:S01]  /*1460*/  @!P5 IMAD.IADD R44, R44, 0x1, -R7 ;  /* 0x000000012c2cd824 */ /* 0x000fe200078e0a07 */
[C---:B------:R-:W-:Y:S01]  /*1470*/  ISETP.GT.U32.AND P4, PT, R7.reuse, R43, PT ;  /* 0x0000002b0700720c */ /* 0x040fe20003f84070 */
[----:B------:R-:W-:Y:S01]  /*1480*/  IMAD R48, R7, R11, R48 ;  /* 0x0000000b07307224 */ /* 0x000fe200078e0230 */
[----:B------:R-:W-:Y:S01]  /*1490*/  IABS R66, R27 ;  /* 0x0000001b00427213 */ /* 0x000fe20000000000 */
[----:B------:R-:W-:Y:S01]  /*14a0*/  IMAD.HI.U32 R9, R8, R50, RZ ;  /* 0x0000003208097227 */ /* 0x000fe200078e00ff */
[----:B------:R-:W-:-:S02]  /*14b0*/  LOP3.LUT R25, R54, 0x64, RZ, 0xfc, !PT ;  /* 0x0000006436197812 */ /* 0x000fc400078efcff */
[----:B------:R-:W-:Y:S01]  /*14c0*/  LOP3.LUT R33, R54, 0x68, RZ, 0xfc, !PT ;  /* 0x0000006836217812 */ /* 0x000fe200078efcff */
[----:B------:R-:W-:Y:S01]  /*14d0*/  @!P6 IMAD.IADD R45, R45, 0x1, -R7 ;  /* 0x000000012d2de824 */ /* 0x000fe200078e0a07 */
[----:B------:R-:W-:Y:S01]  /*14e0*/  ISETP.GT.U32.AND P6, PT, R7, R44, PT ;  /* 0x0000002c0700720c */ /* 0x000fe20003fc4070 */
[----:B------:R-:W-:Y:S01]  /*14f0*/  IMAD.MOV R9, RZ, RZ, -R9 ;  /* 0x000000ffff097224 */ /* 0x000fe200078e0a09 */
[----:B------:R-:W-:Y:S01]  /*1500*/  IABS R67, R25 ;  /* 0x0000001900437213 */ /* 0x000fe20000000000 */
[----:B------:R-:W-:Y:S01]  /*1510*/  IMAD.HI.U32 R10, R8, R46, RZ ;  /* 0x0000002e080a7227 */ /* 0x000fe200078e00ff */
[----:B------:R-:W-:Y:S02]  /*1520*/  IABS R68, R33 ;  /* 0x0000002100447213 */ /* 0x000fe40000000000 */
[C---:B------:R-:W-:Y:S01]  /*1530*/  LOP3.LUT R77, R54.reuse, 0x70, RZ, 0xfc, !PT ;  /* 0x00000070364d7812 */ /* 0x040fe200078efcff */
[----:B------:R-:W-:Y:S01]  /*1540*/  @!P4 IMAD.IADD R43, R43, 0x1, -R7 ;  /* 0x000000012b2bc824 */ /* 0x000fe200078e0a07 */
[C---:B------:R-:W-:Y:S01]  /*1550*/  ISETP.GT.U32.AND P4, PT, R7.reuse, R48, PT ;  /* 0x000000300700720c */ /* 0x040fe20003f84070 */
[----:B------:R-:W-:Y:S01]  /*1560*/  IMAD R50, R7, R9, R50 ;  /* 0x0000000907327224 */ /* 0x000fe200078e0232 */
[----:B------:R-:W-:Y:S01]  /*1570*/  LOP3.LUT R73, R54, 0x74, RZ, 0xfc, !PT ;  /* 0x0000007436497812 */ /* 0x000fe200078efcff */
[----:B------:R-:W-:Y:S01]  /*1580*/  IMAD.HI.U32 R9, R8, R51, RZ ;  /* 0x0000003308097227 */ /* 0x000fe200078e00ff */
[----:B------:R-:W-:-:S02]  /*1590*/  IABS R70, R77 ;  /* 0x0000004d00467213 */ /* 0x000fc40000000000 */
[----:B------:R-:W-:Y:S01]  /*15a0*/  IABS R71, R73 ;  /* 0x0000004900477213 */ /* 0x000fe20000000000 */
[----:B------:R-:W-:Y:S01]  /*15b0*/  @!P6 IMAD.IADD R44, R44, 0x1, -R7 ;  /* 0x000000012c2ce824 */ /* 0x000fe200078e0a07 */
[C---:B------:R-:W-:Y:S01]  /*15c0*/  ISETP.GT.U32.AND P6, PT, R7.reuse, R50, PT ;  /* 0x000000320700720c */ /* 0x040fe20003fc4070 */
[----:B------:R-:W-:Y:S01]  /*15d0*/  IMAD.MOV R10, RZ, RZ, -R10 ;  /* 0x000000ffff0a7224 */ /* 0x000fe200078e0a0a */
[C---:B------:R-:W-:Y:S01]  /*15e0*/  LOP3.LUT R78, R54.reuse, 0x6c, RZ, 0xfc, !PT ;  /* 0x0000006c364e7812 */ /* 0x040fe200078efcff */
[----:B------:R-:W-:Y:S01]  /*15f0*/  IMAD.MOV R12, RZ, RZ, -R9 ;  /* 0x000000ffff0c7224 */ /* 0x000fe200078e0a09 */
[----:B------:R-:W-:Y:S01]  /*1600*/  LOP3.LUT R31, R54, 0x7c, RZ, 0xfc, !PT ;  /* 0x0000007c361f7812 */ /* 0x000fe200078efcff */
[----:B------:R-:W-:Y:S01]  /*1610*/  @!P4 IMAD.IADD R48, R48, 0x1, -R7 ;  /* 0x000000013030c824 */ /* 0x000fe200078e0a07 */
[----:B------:R-:W-:Y:S01]  /*1620*/  IABS R69, R78 ;  /* 0x0000004e00457213 */ /* 0x000fe20000000000 */
[C---:B------:R-:W-:Y:S01]  /*1630*/  IMAD R46, R7.reuse, R10, R46 ;  /* 0x0000000a072e7224 */ /* 0x040fe200078e022e */
[----:B------:R-:W-:Y:S01]  /*1640*/  LOP3.LUT R85, R54, 0x80, RZ, 0xfc, !PT ;  /* 0x0000008036557812 */ /* 0x000fe200078efcff */
[----:B------:R-:W-:Y:S01]  /*1650*/  IMAD.HI.U32 R10, R8, R52, RZ ;  /* 0x00000034080a7227 */ /* 0x000fe200078e00ff */
[----:B------:R-:W-:-:S02]  /*1660*/  ISETP.GT.U32.AND P4, PT, R7, R48, PT ;  /* 0x000000300700720c */ /* 0x000fc40003f84070 */
[C---:B------:R-:W-:Y:S01]  /*1670*/  ISETP.GT.U32.AND P5, PT, R7.reuse, R46, PT ;  /* 0x0000002e0700720c */ /* 0x040fe20003fa4070 */
[----:B------:R-:W-:Y:S01]  /*1680*/  @!P6 IMAD.IADD R50, R50, 0x1, -R7 ;  /* 0x000000013232e824 */ /* 0x000fe200078e0a07 */
[----:B------:R-:W-:Y:S01]  /*1690*/  IABS R75, R31 ;  /* 0x0000001f004b7213 */ /* 0x000fe20000000000 */
[C---:B------:R-:W-:Y:S01]  /*16a0*/  IMAD R51, R7.reuse, R12, R51 ;  /* 0x0000000c07337224 */ /* 0x040fe200078e0233 */
[----:B------:R-:W-:Y:S01]  /*16b0*/  LOP3.LUT R105, R54, 0x84, RZ, 0xfc, !PT ;  /* 0x0000008436697812 */ /* 0x000fe200078efcff */
[----:B------:R-:W-:Y:S01]  /*16c0*/  IMAD.MOV R10, RZ, RZ, -R10 ;  /* 0x000000ffff0a7224 */ /* 0x000fe200078e0a0a */
[C---:B------:R-:W-:Y:S01]  /*16d0*/  ISETP.GT.U32.AND P6, PT, R7.reuse, R50, PT ;  /* 0x000000320700720c */ /* 0x040fe20003fc4070 */
[----:B------:R-:W-:Y:S01]  /*16e0*/  IMAD.HI.U32 R11, R8, R53, RZ ;  /* 0x00000035080b7227 */ /* 0x000fe200078e00ff */
[----:B------:R-:W-:Y:S02]  /*16f0*/  IABS R96, R85 ;  /* 0x0000005500607213 */ /* 0x000fe40000000000 */
[----:B------:R-:W-:Y:S01]  /*1700*/  IABS R97, R105 ;  /* 0x0000006900617213 */ /* 0x000fe20000000000 */
[----:B------:R-:W-:Y:S01]  /*1710*/  @!P4 IMAD.IADD R48, R48, 0x1, -R7 ;  /* 0x000000013030c824 */ /* 0x000fe200078e0a07 */
[C---:B------:R-:W-:Y:S01]  /*1720*/  ISETP.GT.U32.AND P4, PT, R7.reuse, R51, PT ;  /* 0x000000330700720c */ /* 0x040fe20003f84070 */
[----:B------:R-:W-:Y:S01]  /*1730*/  IMAD R52, R7, R10, R52 ;  /* 0x0000000a07347224 */ /* 0x000fe200078e0234 */
[C---:B------:R-:W-:Y:S01]  /*1740*/  LOP3.LUT R95, R54.reuse, 0x88, RZ, 0xfc, !PT ;  /* 0x00000088365f7812 */ /* 0x040fe200078efcff */
[----:B------:R-:W-:Y:S01]  /*1750*/  IMAD.MOV R18, RZ, RZ, -R11 ;  /* 0x000000ffff127224 */ /* 0x000fe200078e0a0b */
[----:B------:R-:W-:Y:S01]  /*1760*/  LOP3.LUT R113, R54, 0x8c, RZ, 0xfc, !PT ;  /* 0x0000008c36717812 */ /* 0x000fe200078efcff */
[----:B------:R-:W-:Y:S01]  /*1770*/  IMAD.HI.U32 R9, R8, R55, RZ ;  /* 0x0000003708097227 */ /* 0x000fe200078e00ff */
[----:B------:R-:W-:-:S02]  /*1780*/  IABS R98, R95 ;  /* 0x0000005f00627213 */ /* 0x000fc40000000000 */
[----:B------:R-:W-:Y:S01]  /*1790*/  IABS R99, R113 ;  /* 0x0000007100637213 */ /* 0x000fe20000000000 */
[----:B------:R-:W-:Y:S01]  /*17a0*/  @!P6 IMAD.IADD R50, R50, 0x1, -R7 ;  /* 0x000000013232e824 */ /* 0x000fe200078e0a07 */
[C---:B------:R-:W-:Y:S01]  /*17b0*/  ISETP.GT.U32.AND P6, PT, R7.reuse, R52, PT ;  /* 0x000000340700720c */ /* 0x040fe20003fc4070 */
[----:B------:R-:W-:Y:S01]  /*17c0*/  IMAD R53, R7, R18, R53 ;  /* 0x0000001207357224 */ /* 0x000fe200078e0235 */
[C---:B------:R-:W-:Y:S01]  /*17d0*/  LOP3.LUT R133, R54.reuse, 0x94, RZ, 0xfc, !PT ;  /* 0x0000009436857812 */ /* 0x040fe200078efcff */
[----:B------:R-:W-:Y:S01]  /*17e0*/  @!P4 IMAD.IADD R51, R51, 0x1, -R7 ;  /* 0x000000013333c824 */ /* 0x000fe200078e0a07 */
[----:B------:R-:W-:Y:S01]  /*17f0*/  LOP3.LUT R136, R54, 0x90, RZ, 0xfc, !PT ;  /* 0x0000009036887812 */ /* 0x000fe200078efcff */
[----:B------:R-:W-:Y:S01]  /*1800*/  IMAD.MOV R10, RZ, RZ, -R9 ;  /* 0x000000ffff0a7224 */ /* 0x000fe200078e0a09 */
[----:B------:R-:W-:Y:S01]  /*1810*/  ISETP.GT.U32.AND P4, PT, R7, R53, PT ;  /* 0x000000350700720c */ /* 0x000fe20003f84070 */
[----:B------:R-:W-:Y:S01]  /*1820*/  IMAD.HI.U32 R9, R8, R58, RZ ;  /* 0x0000003a08097227 */ /* 0x000fe200078e00ff */
[----:B------:R-:W-:-:S02]  /*1830*/  IABS R101, R133 ;  /* 0x0000008500657213 */ /* 0x000fc40000000000 */
[----:B------:R-:W-:Y:S01]  /*1840*/  IABS R100, R136 ;  /* 0x0000008800647213 */ /* 0x000fe20000000000 */
[C---:B------:R-:W-:Y:S01]  /*1850*/  IMAD R55, R7.reuse, R10, R55 ;  /* 0x0000000a07377224 */ /* 0x040fe200078e0237 */
[----:B------:R-:W-:Y:S01]  /*1860*/  LOP3.LUT R138, R54, 0x98, RZ, 0xfc, !PT ;  /* 0x00000098368a7812 */ /* 0x000fe200078efcff */
[--C-:B------:R-:W-:Y:S01]  /*1870*/  @!P6 IMAD.IADD R52, R52, 0x1, -R7.reuse ;  /* 0x000000013434e824 */ /* 0x100fe200078e0a07 */
[----:B------:R-:W-:Y:S01]  /*1880*/  ISETP.GT.U32.AND P6, PT, R7, R51, PT ;  /* 0x000000330700720c */ /* 0x000fe20003fc4070 */
[----:B------:R-:W-:Y:S01]  /*1890*/  @!P3 IMAD.MOV R14, RZ, RZ, -R14 ;  /* 0x000000ffff0eb224 */ /* 0x000fe200078e0a0e */
[----:B------:R-:W-:Y:S01]  /*18a0*/  IABS R102, R138 ;  /* 0x0000008a00667213 */ /* 0x000fe20000000000 */
[----:B------:R-:W-:Y:S01]  /*18b0*/  IMAD.HI.U32 R10, R8, R60, RZ ;  /* 0x0000003c080a7227 */ /* 0x000fe200078e00ff */
[C---:B------:R-:W-:Y:S02]  /*18c0*/  LOP3.LUT R135, R54.reuse, 0x9c, RZ, 0xfc, !PT ;  /* 0x0000009c36877812 */ /* 0x040fe400078efcff */
[----:B------:R-:W-:Y:S01]  /*18d0*/  LOP3.LUT R131, R54, 0xa0, RZ, 0xfc, !PT ;  /* 0x000000a036837812 */ /* 0x000fe200078efcff */
[----:B------:R-:W-:Y:S01]  /*18e0*/  @!P4 IMAD.IADD R53, R53, 0x1, -R7 ;  /* 0x000000013535c824 */ /* 0x000fe200078e0a07 */
[C---:B------:R-:W-:Y:S01]  /*18f0*/  ISETP.GT.U32.AND P4, PT, R7.reuse, R52, PT ;  /* 0x000000340700720c */ /* 0x040fe20003f84070 */
[----:B------:R-:W-:Y:S01]  /*1900*/  IMAD.MOV R9, RZ, RZ, -R9 ;  /* 0x000000ffff097224 */ /* 0x000fe200078e0a09 */
[----:B------:R-:W-:Y:S01]  /*1910*/  IABS R103, R135 ;  /* 0x0000008700677213 */ /* 0x000fe20000000000 */
[----:B------:R-:W-:Y:S01]  /*1920*/  IMAD.HI.U32 R11, R8, R62, RZ ;  /* 0x0000003e080b7227 */ /* 0x000fe200078e00ff */
[----:B------:R-:W-:-:S02]  /*1930*/  ISETP.GT.U32.AND P3, PT, R7, R53, PT ;  /* 0x000000350700720c */ /* 0x000fc40003f64070 */
[----:B------:R-:W-:Y:S01]  /*1940*/  IABS R104, R131 ;  /* 0x0000008300687213 */ /* 0x000fe20000000000 */
[----:B------:R-:W-:Y:S01]  /*1950*/  @!P6 IMAD.IADD R51, R51, 0x1, -R7 ;  /* 0x000000013333e824 */ /* 0x000fe200078e0a07 */
[C---:B------:R-:W-:Y:S01]  /*1960*/  ISETP.GT.U32.AND P6, PT, R7.reuse, R55, PT ;  /* 0x000000370700720c */ /* 0x040fe20003fc4070 */
[----:B------:R-:W-:Y:S01]  /*1970*/  IMAD.MOV R10, RZ, RZ, -R10 ;  /* 0x000000ffff0a7224 */ /* 0x000fe200078e0a0a */
[C---:B------:R-:W-:Y:S01]  /*1980*/  LOP3.LUT R110, R54.reuse, 0xa4, RZ, 0xfc, !PT ;  /* 0x000000a4366e7812 */ /* 0x040fe200078efcff */
[C---:B------:R-:W-:Y:S01]  /*1990*/  IMAD R58, R7.reuse, R9, R58 ;  /* 0x00000009073a7224 */ /* 0x040fe200078e023a */
[C---:B------:R-:W-:Y:S01]  /*19a0*/  LOP3.LUT R137, R54.reuse, 0xa8, RZ, 0xfc, !PT ;  /* 0x000000a836897812 */ /* 0x040fe200078efcff */
[----:B------:R-:W-:Y:S01]  /*19b0*/  IMAD.MOV R11, RZ, RZ, -R11 ;  /* 0x000000ffff0b7224 */ /* 0x000fe200078e0a0b */
[----:B------:R-:W-:Y:S01]  /*19c0*/  IABS R80, R110 ;  /* 0x0000006e00507213 */ /* 0x000fe20000000000 */
[C---:B------:R-:W-:Y:S01]  /*19d0*/  IMAD R60, R7.reuse, R10, R60 ;  /* 0x0000000a073c7224 */ /* 0x040fe200078e023c */
[----:B------:R-:W-:Y:S01]  /*19e0*/  LOP3.LUT R134, R54, 0xac, RZ, 0xfc, !PT ;  /* 0x000000ac36867812 */ /* 0x000fe200078efcff */
[--C-:B------:R-:W-:Y:S01]  /*19f0*/  @!P4 IMAD.IADD R52, R52, 0x1, -R7.reuse ;  /* 0x000000013434c824 */ /* 0x100fe200078e0a07 */
[C---:B------:R-:W-:Y:S01]  /*1a00*/  ISETP.GT.U32.AND P4, PT, R7.reuse, R58, PT ;  /* 0x0000003a0700720c */ /* 0x040fe20003f84070 */
[----:B------:R-:W-:Y:S01]  /*1a10*/  IMAD R62, R7, R11, R62 ;  /* 0x0000000b073e7224 */ /* 0x000fe200078e023e */
[----:B------:R-:W-:Y:S01]  /*1a20*/  LOP3.LUT R128, R54, 0xb0, RZ, 0xfc, !PT ;  /* 0x000000b036807812 */ /* 0x000fe200078efcff */
[--C-:B------:R-:W-:Y:S01]  /*1a30*/  @!P3 IMAD.IADD R53, R53, 0x1, -R7.reuse ;  /* 0x000000013535b824 */ /* 0x100fe200078e0a07 */
[----:B------:R-:W-:Y:S01]  /*1a40*/  ISETP.GT.U32.AND P3, PT, R7, R60, PT ;  /* 0x0000003c0700720c */ /* 0x000fe20003f64070 */
[----:B------:R-:W-:Y:S01]  /*1a50*/  @!P6 IMAD.IADD R55, R55, 0x1, -R7 ;  /* 0x000000013737e824 */ /* 0x000fe200078e0a07 */
[----:B------:R-:W-:Y:S01]  /*1a60*/  ISETP.GT.U32.AND P6, PT, R7, R62, PT ;  /* 0x0000003e0700720c */ /* 0x000fe20003fc4070 */
[----:B------:R-:W-:Y:S01]  /*1a70*/  IMAD.HI.U32 R12, R8, R63, RZ ;  /* 0x0000003f080c7227 */ /* 0x000fe200078e00ff */
[----:B------:R-:W-:-:S02]  /*1a80*/  IABS R92, R137 ;  /* 0x00000089005c7213 */ /* 0x000fc40000000000 */
[----:B------:R-:W-:Y:S01]  /*1a90*/  IABS R82, R134 ;  /* 0x0000008600527213 */ /* 0x000fe20000000000 */
[----:B------:R-:W-:Y:S01]  /*1aa0*/  IMAD.MOV R12, RZ, RZ, -R12 ;  /* 0x000000ffff0c7224 */ /* 0x000fe200078e0a0c */
[----:B------:R-:W-:Y:S01]  /*1ab0*/  LOP3.LUT R112, R54, 0xb4, RZ, 0xfc, !PT ;  /* 0x000000b436707812 */ /* 0x000fe200078efcff */
[----:B------:R-:W-:Y:S01]  /*1ac0*/  @!P4 IMAD.IADD R58, R58, 0x1, -R7 ;  /* 0x000000013a3ac824 */ /* 0x000fe200078e0a07 */
[C---:B------:R-:W-:Y:S01]  /*1ad0*/  ISETP.GT.U32.AND P4, PT, R7.reuse, R55, PT ;  /* 0x000000370700720c */ /* 0x040fe20003f84070 */
[C---:B------:R-:W-:Y:S01]  /*1ae0*/  IMAD R63, R7.reuse, R12, R63 ;  /* 0x0000000c073f7224 */ /* 0x040fe200078e023f */
[----:B------:R-:W-:Y:S01]  /*1af0*/  LOP3.LUT R130, R54, 0xb8, RZ, 0xfc, !PT ;  /* 0x000000b836827812 */ /* 0x000fe200078efcff */
[--C-:B------:R-:W-:Y:S01]  /*1b00*/  @!P3 IMAD.IADD R60, R60, 0x1, -R7.reuse ;  /* 0x000000013c3cb824 */ /* 0x100fe200078e0a07 */
[C---:B------:R-:W-:Y:S01]  /*1b10*/  ISETP.GT.U32.AND P3, PT, R7.reuse, R58, PT ;  /* 0x0000003a0700720c */ /* 0x040fe20003f64070 */
[----:B------:R-:W-:Y:S01]  /*1b20*/  @!P6 IMAD.IADD R62, R62, 0x1, -R7 ;  /* 0x000000013e3ee824 */ /* 0x000fe200078e0a07 */
[----:B------:R-:W-:Y:S01]  /*1b30*/  LOP3.LUT R114, R54, 0xbc, RZ, 0xfc, !PT ;  /* 0x000000bc36727812 */ /* 0x000fe200078efcff */
[----:B------:R-:W-:Y:S01]  /*1b40*/  IMAD.HI.U32 R9, R8, R64, RZ ;  /* 0x0000004008097227 */ /* 0x000fe200078e00ff */
[----:B------:R-:W-:-:S02]  /*1b50*/  ISETP.GT.U32.AND P6, PT, R7, R60, PT ;  /* 0x0000003c0700720c */ /* 0x000fc40003fc4070 */
[C---:B------:R-:W-:Y:S01]  /*1b60*/  LOP3.LUT R115, R54.reuse, 0xc0, RZ, 0xfc, !PT ;  /* 0x000000c036737812 */ /* 0x040fe200078efcff */
[----:B------:R-:W-:Y:S01]  /*1b70*/  IMAD.MOV R9, RZ, RZ, -R9 ;  /* 0x000000ffff097224 */ /* 0x000fe200078e0a09 */
[----:B------:R-:W-:Y:S01]  /*1b80*/  LOP3.LUT R116, R54, 0xc4, RZ, 0xfc, !PT ;  /* 0x000000c436747812 */ /* 0x000fe200078efcff */
[--C-:B------:R-:W-:Y:S01]  /*1b90*/  @!P4 IMAD.IADD R55, R55, 0x1, -R7.reuse ;  /* 0x000000013737c824 */ /* 0x100fe200078e0a07 */
[C---:B------:R-:W-:Y:S01]  /*1ba0*/  ISETP.GT.U32.AND P4, PT, R7.reuse, R63, PT ;  /* 0x0000003f0700720c */ /* 0x040fe20003f84070 */
[C---:B------:R-:W-:Y:S01]  /*1bb0*/  IMAD R64, R7.reuse, R9, R64 ;  /* 0x0000000907407224 */ /* 0x040fe200078e0240 */
[----:B------:R-:W-:Y:S01]  /*1bc0*/  IABS R18, R116 ;  /* 0x0000007400127213 */ /* 0x000fe20000000000 */
[----:B------:R-:W-:Y:S01]  /*1bd0*/  IMAD.HI.U32 R10, R8, R65, RZ ;  /* 0x00000041080a7227 */ /* 0x000fe200078e00ff */
[C---:B------:R-:W-:Y:S02]  /*1be0*/  LOP3.LUT R118, R54.reuse, 0xc8, RZ, 0xfc, !PT ;  /* 0x000000c836767812 */ /* 0x040fe400078efcff */
[----:B------:R-:W-:Y:S01]  /*1bf0*/  LOP3.LUT R126, R54, 0xcc, RZ, 0xfc, !PT ;  /* 0x000000cc367e7812 */ /* 0x000fe200078efcff */
[----:B------:R-:W-:Y:S01]  /*1c00*/  @!P6 IMAD.IADD R60, R60, 0x1, -R7 ;  /* 0x000000013c3ce824 */ /* 0x000fe200078e0a07 */
[----:B------:R-:W-:Y:S01]  /*1c10*/  ISETP.GT.U32.AND P6, PT, R7, R64, PT ;  /* 0x000000400700720c */ /* 0x000fe20003fc4070 */
[----:B------:R-:W-:Y:S01]  /*1c20*/  IMAD.MOV R10, RZ, RZ, -R10 ;  /* 0x000000ffff0a7224 */ /* 0x000fe200078e0a0a */
[----:B------:R-:W-:Y:S01]  /*1c30*/  IABS R90, R118 ;  /* 0x00000076005a7213 */ /* 0x000fe20000000000 */
[----:B------:R-:W-:Y:S01]  /*1c40*/  IMAD.HI.U32 R11, R8, R66, RZ ;  /* 0x00000042080b7227 */ /* 0x000fe200078e00ff */
[----:B------:R-:W-:-:S02]  /*1c50*/  IABS R84, R126 ;  /* 0x0000007e00547213 */ /* 0x000fc40000000000 */
[C---:B------:R-:W-:Y:S01]  /*1c60*/  LOP3.LUT R120, R54.reuse, 0xd4, RZ, 0xfc, !PT ;  /* 0x000000d436787812 */ /* 0x040fe200078efcff */
[----:B------:R-:W-:Y:S01]  /*1c70*/  @!P4 IMAD.IADD R63, R63, 0x1, -R7 ;  /* 0x000000013f3fc824 */ /* 0x000fe200078e0a07 */
[----:B------:R-:W-:Y:S01]  /*1c80*/  LOP3.LUT R121, R54, 0xd8, RZ, 0xfc, !PT ;  /* 0x000000d836797812 */ /* 0x000fe200078efcff */
[C---:B------:R-:W-:Y:S01]  /*1c90*/  IMAD R65, R7.reuse, R10, R65 ;  /* 0x0000000a07417224 */ /* 0x040fe200078e0241 */
[----:B------:R-:W-:Y:S01]  /*1ca0*/  IABS R88, R120 ;  /* 0x0000007800587213 */ /* 0x000fe20000000000 */
[----:B------:R-:W-:Y:S01]  /*1cb0*/  IMAD.MOV R11, RZ, RZ, -R11 ;  /* 0x000000ffff0b7224 */ /* 0x000fe200078e0a0b */
[----:B------:R-:W-:Y:S01]  /*1cc0*/  ISETP.GT.U32.AND P4, PT, R7, R63, PT ;  /* 0x0000003f0700720c */ /* 0x000fe20003f84070 */
[----:B------:R-:W-:Y:S01]  /*1cd0*/  @!P6 IMAD.IADD R64, R64, 0x1, -R7 ;  /* 0x000000014040e824 */ /* 0x000fe200078e0a07 */
[----:B------:R-:W-:Y:S01]  /*1ce0*/  IABS R79, R121 ;  /* 0x00000079004f7213 */ /* 0x000fe20000000000 */
[----:B------:R-:W-:Y:S01]  /*1cf0*/  IMAD.HI.U32 R12, R8, R67, RZ ;  /* 0x00000043080c7227 */ /* 0x000fe200078e00ff */
[----:B------:R-:W-:-:S02]  /*1d00*/  LOP3.LUT R119, R54, 0xd0, RZ, 0xfc, !PT ;  /* 0x000000d036777812 */ /* 0x000fc400078efcff */
[C---:B------:R-:W-:Y:S01]  /*1d10*/  ISETP.GT.U32.AND P6, PT, R7.reuse, R64, PT ;  /* 0x000000400700720c */ /* 0x040fe20003fc4070 */
[C---:B------:R-:W-:Y:S01]  /*1d20*/  IMAD R66, R7.reuse, R11, R66 ;  /* 0x0000000b07427224 */ /* 0x040fe200078e0242 */
[----:B------:R-:W-:Y:S01]  /*1d30*/  IABS R89, R119 ;  /* 0x0000007700597213 */ /* 0x000fe20000000000 */
[----:B------:R-:W-:Y:S01]  /*1d40*/  IMAD.MOV R12, RZ, RZ, -R12 ;  /* 0x000000ffff0c7224 */ /* 0x000fe200078e0a0c */
[----:B------:R-:W-:Y:S01]  /*1d50*/  LOP3.LUT R122, R54, 0xdc, RZ, 0xfc, !PT ;  /* 0x000000dc367a7812 */ /* 0x000fe200078efcff */
[----:B------:R-:W-:Y:S01]  /*1d60*/  @!P1 IMAD.MOV R16, RZ, RZ, -R16 ;  /* 0x000000ffff109224 */ /* 0x000fe200078e0a10 */
[----:B------:R-:W-:Y:S01]  /*1d70*/  ISETP.GT.U32.AND P1, PT, R7, R45, PT ;  /* 0x0000002d0700720c */ /* 0x000fe20003f24070 */
[----:B------:R-:W-:Y:S01]  /*1d80*/  @!P4 IMAD.IADD R63, R63, 0x1, -R7 ;  /* 0x000000013f3fc824 */ /* 0x000fe200078e0a07 */
[C---:B------:R-:W-:Y:S01]  /*1d90*/  ISETP.GT.U32.AND P4, PT, R7.reuse, R65, PT ;  /* 0x000000410700720c */ /* 0x040fe20003f84070 */
[----:B------:R-:W-:Y:S01]  /*1da0*/  IMAD R67, R7, R12, R67 ;  /* 0x0000000c07437224 */ /* 0x000fe200078e0243 */
[----:B------:R-:W-:Y:S01]  /*1db0*/  IABS R76, R122 ;  /* 0x0000007a004c7213 */ /* 0x000fe20000000000 */
[----:B------:R-:W-:Y:S01]  /*1dc0*/  IMAD.HI.U32 R9, R8, R68, RZ ;  /* 0x0000004408097227 */ /* 0x000fe200078e00ff */
[----:B------:R-:W-:-:S02]  /*1dd0*/  LOP3.LUT R125, R54, 0xe0, RZ, 0xfc, !PT ;  /* 0x000000e0367d7812 */ /* 0x000fc400078efcff */
[----:B------:R-:W-:Y:S01]  /*1de0*/  LOP3.LUT R124, R54, 0xe4, RZ, 0xfc, !PT ;  /* 0x000000e4367c7812 */ /* 0x000fe200078efcff */
[--C-:B------:R-:W-:Y:S01]  /*1df0*/  @!P6 IMAD.IADD R64, R64, 0x1, -R7.reuse ;  /* 0x000000014040e824 */ /* 0x100fe200078e0a07 */
[----:B------:R-:W-:Y:S01]  /*1e00*/  ISETP.GT.U32.AND P6, PT, R7, R66, PT ;  /* 0x000000420700720c */ /* 0x000fe20003fc4070 */
[--C-:B------:R-:W-:Y:S01]  /*1e10*/  @!P5 IMAD.IADD R46, R46, 0x1, -R7.reuse ;  /* 0x000000012e2ed824 */ /* 0x100fe200078e0a07 */
[----:B------:R-:W-:Y:S01]  /*1e20*/  LOP3.LUT R123, R54, 0xe8, RZ, 0xfc, !PT ;  /* 0x000000e8367b7812 */ /* 0x000fe200078efcff */
[--C-:B------:R-:W-:Y:S01]  /*1e30*/  @!P1 IMAD.IADD R45, R45, 0x1, -R7.reuse ;  /* 0x000000012d2d9824 */ /* 0x100fe200078e0a07 */
[----:B------:R-:W-:Y:S01]  /*1e40*/  ISETP.GE.AND P1, PT, R13, RZ, PT ;  /* 0x000000ff0d00720c */ /* 0x000fe20003f26270 */
[----:B------:R-:W-:Y:S01]  /*1e50*/  @!P4 IMAD.IADD R65, R65, 0x1, -R7 ;  /* 0x000000014141c824 */ /* 0x000fe200078e0a07 */
[C---:B------:R-:W-:Y:S01]  /*1e60*/  ISETP.GT.U32.AND P4, PT, R7.reuse, R67, PT ;  /* 0x000000430700720c */ /* 0x040fe20003f84070 */
[----:B------:R-:W-:Y:S01]  /*1e70*/  IMAD.MOV R13, RZ, RZ, -R9 ;  /* 0x000000ffff0d7224 */ /* 0x000fe200078e0a09 */
[----:B------:R-:W-:Y:S01]  /*1e80*/  ISETP.GT.U32.AND P5, PT, R7, R46, PT ;  /* 0x0000002e0700720c */ /* 0x000fe20003fa4070 */
[----:B------:R-:W-:Y:S01]  /*1e90*/  IMAD.HI.U32 R11, R8, R70, RZ ;  /* 0x00000046080b7227 */ /* 0x000fe200078e00ff */
[----:B------:R-:W-:-:S02]  /*1ea0*/  LOP3.LUT R94, R54, 0xec, RZ, 0xfc, !PT ;  /* 0x000000ec365e7812 */ /* 0x000fc400078efcff */
[----:B------:R-:W-:Y:S01]  /*1eb0*/  LOP3.LUT R108, R54, 0xf0, RZ, 0xfc, !PT ;  /* 0x000000f0366c7812 */ /* 0x000fe200078efcff */
[--C-:B------:R-:W-:Y:S01]  /*1ec0*/  @!P6 IMAD.IADD R66, R66, 0x1, -R7.reuse ;  /* 0x000000014242e824 */ /* 0x100fe200078e0a07 */
[C---:B------:R-:W-:Y:S01]  /*1ed0*/  ISETP.GT.U32.AND P6, PT, R7.reuse, R65, PT ;  /* 0x000000410700720c */ /* 0x040fe20003fc4070 */
[----:B------:R-:W-:Y:S01]  /*1ee0*/  IMAD R68, R7, R13, R68 ;  /* 0x0000000d07447224 */ /* 0x000fe200078e0244 */
[----:B------:R-:W-:Y:S01]  /*1ef0*/  LOP3.LUT R106, R54, 0xf4, RZ, 0xfc, !PT ;  /* 0x000000f4366a7812 */ /* 0x000fe200078efcff */
[----:B------:R-:W-:Y:S01]  /*1f00*/  IMAD.HI.U32 R12, R8, R71, RZ ;  /* 0x00000047080c7227 */ /* 0x000fe200078e00ff */
[----:B------:R-:W-:Y:S02]  /*1f10*/  IABS R61, R123 ;  /* 0x0000007b003d7213 */ /* 0x000fe40000000000 */
[----:B------:R-:W-:Y:S01]  /*1f20*/  IABS R56, R94 ;  /* 0x0000005e00387213 */ /* 0x000fe20000000000 */
[----:B------:R-:W-:Y:S01]  /*1f30*/  @!P4 IMAD.IADD R67, R67, 0x1, -R7 ;  /* 0x000000014343c824 */ /* 0x000fe200078e0a07 */
[----:B------:R-:W-:Y:S01]  /*1f40*/  IABS R57, R108 ;  /* 0x0000006c00397213 */ /* 0x000fe20000000000 */
[----:B------:R-:W-:-:S02]  /*1f50*/  IMAD.MOV R11, RZ, RZ, -R11 ;  /* 0x000000ffff0b7224 */ /* 0x000fc400078e0a0b */
[----:B------:R-:W-:Y:S01]  /*1f60*/  IMAD.MOV R12, RZ, RZ, -R12 ;  /* 0x000000ffff0c7224 */ /* 0x000fe200078e0a0c */
[----:B------:R-:W-:Y:S01]  /*1f70*/  ISETP.GT.U32.AND P4, PT, R7, R67, PT ;  /* 0x000000430700720c */ /* 0x000fe20003f84070 */
[--C-:B------:R-:W-:Y:S01]  /*1f80*/  @!P6 IMAD.IADD R65, R65, 0x1, -R7.reuse ;  /* 0x000000014141e824 */ /* 0x100fe200078e0a07 */
[C---:B------:R-:W-:Y:S01]  /*1f90*/  ISETP.GT.U32.AND P6, PT, R7.reuse, R68, PT ;  /* 0x000000440700720c */ /* 0x040fe20003fc4070 */
[----:B------:R-:W-:Y:S02]  /*1fa0*/  IMAD R70, R7, R11, R70 ;  /* 0x0000000b07467224 */ /* 0x000fe400078e0246 */
[----:B------:R-:W-:Y:S01]  /*1fb0*/  @!P5 IMAD.IADD R46, R46, 0x1, -R7 ;  /* 0x000000012e2ed824 */ /* 0x000fe200078e0a07 */
[----:B------:R-:W-:Y:S01]  /*1fc0*/  ISETP.GE.AND P5, PT, R15, RZ, PT ;  /* 0x000000ff0f00720c */ /* 0x000fe20003fa6270 */
[----:B------:R-:W-:Y:S01]  /*1fd0*/  IMAD R71, R7, R12, R71 ;  /* 0x0000000c07477224 */ /* 0x000fe200078e0247 */
[----:B------:R-:W-:Y:S01]  /*1fe0*/  LOP3.LUT R15, R54, 0x78, RZ, 0xfc, !PT ;  /* 0x00000078360f7812 */ /* 0x000fe200078efcff */
[----:B------:R-:W-:Y:S01]  /*1ff0*/  IMAD.HI.U32 R10, R8, R69, RZ ;  /* 0x00000045080a7227 */ /* 0x000fe200078e00ff */
[----:B------:R-:W-:-:S02]  /*2000*/  LOP3.LUT R54, R54, 0xf8, RZ, 0xfc, !PT ;  /* 0x000000f836367812 */ /* 0x000fc400078efcff */
[----:B------:R-:W-:Y:S01]  /*2010*/  IABS R74, R15 ;  /* 0x0000000f004a7213 */ /* 0x000fe20000000000 */
[--C-:B------:R-:W-:Y:S01]  /*2020*/  @!P4 IMAD.IADD R67, R67, 0x1, -R7.reuse ;  /* 0x000000014343c824 */ /* 0x100fe200078e0a07 */
[C---:B------:R-:W-:Y:S01]  /*2030*/  ISETP.GT.U32.AND P4, PT, R7.reuse, R70, PT ;  /* 0x000000460700720c */ /* 0x040fe20003f84070 */
[----:B------:R-:W-:Y:S01]  /*2040*/  @!P6 IMAD.IADD R68, R68, 0x1, -R7 ;  /* 0x000000014444e824 */ /* 0x000fe200078e0a07 */
[----:B------:R-:W-:Y:S01]  /*2050*/  ISETP.GT.U32.AND P6, PT, R7, R71, PT ;  /* 0x000000470700720c */ /* 0x000fe20003fc4070 */
[----:B------:R-:W-:-:S04]  /*2060*/  IMAD.HI.U32 R9, R8, R74, RZ ;  /* 0x0000004a08097227 */ /* 0x000fc800078e00ff */
[----:B------:R-:W-:Y:S02]  /*2070*/  IMAD.MOV R9, RZ, RZ, -R9 ;  /* 0x000000ffff097224 */ /* 0x000fe400078e0a09 */
[----:B------:R-:W-:Y:S02]  /*2080*/  IMAD.MOV R10, RZ, RZ, -R10 ;  /* 0x000000ffff0a7224 */ /* 0x000fe400078e0a0a */
[----:B------:R-:W-:Y:S02]  /*2090*/  IMAD R74, R7, R9, R74 ;  /* 0x00000009074a7224 */ /* 0x000fe400078e024a */
[--C-:B------:R-:W-:Y:S02]  /*20a0*/  @!P4 IMAD.IADD R70, R70, 0x1, -R7.reuse ;  /* 0x000000014646c824 */ /* 0x100fe400078e0a07 */
[----:B------:R-:W-:Y:S02]  /*20b0*/  @!P6 IMAD.IADD R71, R71, 0x1, -R7 ;  /* 0x000000014747e824 */ /* 0x000fe400078e0a07 */
[----:B------:R-:W-:Y:S01]  /*20c0*/  @!P1 IMAD.MOV R41, RZ, RZ, -R41 ;  /* 0x000000ffff299224 */ /* 0x000fe200078e0a29 */
[C---:B------:R-:W-:Y:S01]  /*20d0*/  ISETP.GT.U32.AND P1, PT, R7.reuse, R70, PT ;  /* 0x000000460700720c */ /* 0x040fe20003f24070 */
[C---:B------:R-:W-:Y:S01]  /*20e0*/  IMAD R69, R7.reuse, R10, R69 ;  /* 0x0000000a07457224 */ /* 0x040fe200078e0245 */
[----:B------:R-:W-:Y:S01]  /*20f0*/  ISETP.GT.U32.AND P6, PT, R7, R71, PT ;  /* 0x000000470700720c */ /* 0x000fe20003fc4070 */
[----:B------:R-:W-:-:S04]  /*2100*/  IMAD.HI.U32 R9, R8, R75, RZ ;  /* 0x0000004b08097227 */ /* 0x000fc800078e00ff */
[----:B------:R-:W-:-:S04]  /*2110*/  IMAD.HI.U32 R10, R8, R96, RZ ;  /* 0x00000060080a7227 */ /* 0x000fc800078e00ff */
[----:B------:R-:W-:Y:S02]  /*2120*/  IMAD.MOV R12, RZ, RZ, -R9 ;  /* 0x000000ffff0c7224 */ /* 0x000fe400078e0a09 */
[----:B------:R-:W-:Y:S02]  /*2130*/  IMAD.MOV R10, RZ, RZ, -R10 ;  /* 0x000000ffff0a7224 */ /* 0x000fe400078e0a0a */
[----:B------:R-:W-:-:S04]  /*2140*/  IMAD.HI.U32 R9, R8, R97, RZ ;  /* 0x0000006108097227 */ /* 0x000fc800078e00ff */
[C---:B------:R-:W-:Y:S02]  /*2150*/  IMAD R75, R7.reuse, R12, R75 ;  /* 0x0000000c074b7224 */ /* 0x040fe400078e024b */
[C---:B------:R-:W-:Y:S02]  /*2160*/  IMAD R96, R7.reuse, R10, R96 ;  /* 0x0000000a07607224 */ /* 0x040fe400078e0260 */
[----:B------:R-:W-:Y:S02]  /*2170*/  IMAD.MOV R12, RZ, RZ, -R9 ;  /* 0x000000ffff0c7224 */ /* 0x000fe400078e0a09 */
[----:B------:R-:W-:Y:S01]  /*2180*/  @!P1 IMAD.IADD R70, R70, 0x1, -R7 ;  /* 0x0000000146469824 */ /* 0x000fe200078e0a07 */
[C---:B------:R-:W-:Y:S01]  /*2190*/  ISETP.GT.U32.AND P1, PT, R7.reuse, R96, PT ;  /* 0x000000600700720c */ /* 0x040fe20003f24070 */
[----:B------:R-:W-:Y:S02]  /*21a0*/  IMAD R97, R7, R12, R97 ;  /* 0x0000000c07617224 */ /* 0x000fe400078e0261 */
[----:B------:R-:W-:-:S02]  /*21b0*/  @!P6 IMAD.IADD R71, R71, 0x1, -R7 ;  /* 0x000000014747e824 */ /* 0x000fc400078e0a07 */
[----:B------:R-:W-:Y:S01]  /*21c0*/  IMAD.HI.U32 R10, R8, R98, RZ ;  /* 0x00000062080a7227 */ /* 0x000fe200078e00ff */
[----:B------:R-:W-:-:S03]  /*21d0*/  ISETP.GT.U32.AND P6, PT, R7, R97, PT ;  /* 0x000000610700720c */ /* 0x000fc60003fc4070 */
[----:B------:R-:W-:Y:S02]  /*21e0*/  IMAD.MOV R10, RZ, RZ, -R10 ;  /* 0x000000ffff0a7224 */ /* 0x000fe400078e0a0a */
[----:B------:R-:W-:-:S04]  /*21f0*/  IMAD.HI.U32 R9, R8, R99, RZ ;  /* 0x0000006308097227 */ /* 0x000fc800078e00ff */
[--C-:B------:R-:W-:Y:S02]  /*2200*/  @!P1 IMAD.IADD R96, R96, 0x1, -R7.reuse ;  /* 0x0000000160609824 */ /* 0x100fe400078e0a07 */
[----:B------:R-:W-:Y:S02]  /*2210*/  IMAD R98, R7, R10, R98 ;  /* 0x0000000a07627224 */ /* 0x000fe400078e0262 */
[----:B------:R-:W-:Y:S01]  /*2220*/  @!P6 IMAD.IADD R97, R97, 0x1, -R7 ;  /* 0x000000016161e824 */ /* 0x000fe200078e0a07 */
[C---:B------:R-:W-:Y:S01]  /*2230*/  ISETP.GT.U32.AND P6, PT, R7.reuse, R96, PT ;  /* 0x000000600700720c */ /* 0x040fe20003fc4070 */
[----:B------:R-:W-:Y:S02]  /*2240*/  IMAD.MOV R10, RZ, RZ, -R9 ;  /* 0x000000ffff0a7224 */ /* 0x000fe400078e0a09 */
[----:B------:R-:W-:Y:S01]  /*2250*/  @!P3 IMAD.IADD R58, R58, 0x1, -R7 ;  /* 0x000000013a3ab824 */ /* 0x000fe200078e0a07 */
[----:B------:R-:W-:Y:S01]  /*2260*/  ISETP.GE.AND P3, PT, R24, RZ, PT ;  /* 0x000000ff1800720c */ /* 0x000fe20003f66270 */
[----:B------:R-:W-:Y:S01]  /*2270*/  IMAD R99, R7, R10, R99 ;  /* 0x0000000a07637224 */ /* 0x000fe200078e0263 */
[----:B------:R-:W-:Y:S01]  /*2280*/  IABS R24, R115 ;  /* 0x0000007300187213 */ /* 0x000fe20000000000 */
[----:B------:R-:W-:-:S04]  /*2290*/  IMAD.HI.U32 R10, R8, R101, RZ ;  /* 0x00000065080a7227 */ /* 0x000fc800078e00ff */
[----:B------:R-:W-:Y:S02]  /*22a0*/  IMAD.MOV R10, RZ, RZ, -R10 ;  /* 0x000000ffff0a7224 */ /* 0x000fe400078e0a0a */
[----:B------:R-:W-:Y:S01]  /*22b0*/  @!P6 IMAD.IADD R96, R96, 0x1, -R7 ;  /* 0x000000016060e824 */ /* 0x000fe200078e0a07 */
[C---:B------:R-:W-:Y:S01]  /*22c0*/  ISETP.GT.U32.AND P6, PT, R7.reuse, R99, PT ;  /* 0x000000630700720c */ /* 0x040fe20003fc4070 */
[----:B------:R-:W-:Y:S01]  /*22d0*/  @!P2 IMAD.MOV R40, RZ, RZ, -R40 ;  /* 0x000000ffff28a224 */ /* 0x000fe200078e0a28 */
[C---:B------:R-:W-:Y:S01]  /*22e0*/  ISETP.GT.U32.AND P2, PT, R7.reuse, R66, PT ;  /* 0x000000420700720c */ /* 0x040fe20003f44070 */
[----:B------:R-:W-:Y:S02]  /*22f0*/  IMAD R101, R7, R10, R101 ;  /* 0x0000000a07657224 */ /* 0x000fe400078e0265 */
[----:B------:R-:W-:-:S04]  /*2300*/  IMAD.HI.U32 R9, R8, R100, RZ ;  /* 0x0000006408097227 */ /* 0x000fc800078e00ff */
[----:B------:R-:W-:Y:S02]  /*2310*/  IMAD.MOV R9, RZ, RZ, -R9 ;  /* 0x000000ffff097224 */ /* 0x000fe400078e0a09 */
[----:B------:R-:W-:Y:S02]  /*2320*/  @!P3 IMAD.MOV R43, RZ, RZ, -R43 ;  /* 0x000000ffff2bb224 */ /* 0x000fe400078e0a2b */
[--C-:B------:R-:W-:Y:S01]  /*2330*/  @!P6 IMAD.IADD R99, R99, 0x1, -R7.reuse ;  /* 0x000000016363e824 */ /* 0x100fe200078e0a07 */
[C---:B------:R-:W-:Y:S01]  /*2340*/  ISETP.GT.U32.AND P6, PT, R7.reuse, R101, PT ;  /* 0x000000650700720c */ /* 0x040fe20003fc4070 */
[----:B------:R-:W-:Y:S01]  /*2350*/  @!P2 IMAD.IADD R66, R66, 0x1, -R7 ;  /* 0x000000014242a824 */ /* 0x000fe200078e0a07 */
[C---:B------:R-:W-:Y:S01]  /*2360*/  ISETP.GT.U32.AND P2, PT, R7.reuse, R69, PT ;  /* 0x000000450700720c */ /* 0x040fe20003f44070 */
[C---:B------:R-:W-:Y:S01]  /*2370*/  IMAD R100, R7.reuse, R9, R100 ;  /* 0x0000000907647224 */ /* 0x040fe200078e0264 */
[----:B------:R-:W-:Y:S01]  /*2380*/  ISETP.GT.U32.AND P3, PT, R7, R99, PT ;  /* 0x000000630700720c */ /* 0x000fe20003f64070 */
[----:B------:R-:W-:-:S04]  /*2390*/  IMAD.HI.U32 R9, R8, R102, RZ ;  /* 0x0000006608097227 */ /* 0x000fc800078e00ff */
[----:B------:R-:W-:Y:S02]  /*23a0*/  IMAD.MOV R11, RZ, RZ, -R9 ;  /* 0x000000ffff0b7224 */ /* 0x000fe400078e0a09 */
[----:B------:R-:W-:-:S04]  /*23b0*/  IMAD.HI.U32 R9, R8, R103, RZ ;  /* 0x0000006708097227 */ /* 0x000fc800078e00ff */
[--C-:B------:R-:W-:Y:S02]  /*23c0*/  @!P6 IMAD.IADD R101, R101, 0x1, -R7.reuse ;  /* 0x000000016565e824 */ /* 0x100fe400078e0a07 */
[----:B------:R-:W-:Y:S02]  /*23d0*/  IMAD R102, R7, R11, R102 ;  /* 0x0000000b07667224 */ /* 0x000fe400078e0266 */
[----:B------:R-:W-:Y:S01]  /*23e0*/  @!P2 IMAD.IADD R69, R69, 0x1, -R7 ;  /* 0x000000014545a824 */ /* 0x000fe200078e0a07 */
[C---:B------:R-:W-:Y:S01]  /*23f0*/  ISETP.GT.U32.AND P6, PT, R7.reuse, R101, PT ;  /* 0x000000650700720c */ /* 0x040fe20003fc4070 */
[----:B------:R-:W-:Y:S01]  /*2400*/  IMAD.MOV R12, RZ, RZ, -R9 ;  /* 0x000000ffff0c7224 */ /* 0x000fe200078e0a09 */
[----:B------:R-:W-:Y:S01]  /*2410*/  ISETP.GT.U32.AND P2, PT, R7, R68, PT ;  /* 0x000000440700720c */ /* 0x000fe20003f44070 */
[----:B------:R-:W-:Y:S01]  /*2420*/  @!P3 IMAD.IADD R99, R99, 0x1, -R7 ;  /* 0x000000016363b824 */ /* 0x000fe200078e0a07 */
[C---:B------:R-:W-:Y:S01]  /*2430*/  ISETP.GT.U32.AND P3, PT, R7.reuse, R102, PT ;  /* 0x000000660700720c */ /* 0x040fe20003f64070 */
[----:B------:R-:W-:Y:S01]  /*2440*/  IMAD.HI.U32 R10, R8, R104, RZ ;  /* 0x00000068080a7227 */ /* 0x000fe200078e00ff */
[----:B------:R-:W-:-:S03]  /*2450*/  ISETP.GT.U32.AND P4, PT, R7, R69, PT ;  /* 0x000000450700720c */ /* 0x000fc60003f84070 */
[----:B------:R-:W-:Y:S01]  /*2460*/  @!P0 IMAD.MOV R39, RZ, RZ, -R39 ;  /* 0x000000ffff278224 */ /* 0x000fe200078e0a27 */
[C---:B------:R-:W-:Y:S01]  /*2470*/  ISETP.GT.U32.AND P0, PT, R7.reuse, R62, PT ;  /* 0x0000003e0700720c */ /* 0x040fe20003f04070 */
[----:B------:R-:W-:Y:S02]  /*2480*/  IMAD R103, R7, R12, R103 ;  /* 0x0000000c07677224 */ /* 0x000fe400078e0267 */
[----:B------:R-:W-:Y:S02]  /*2490*/  IMAD.MOV R10, RZ, RZ, -R10 ;  /* 0x000000ffff0a7224 */ /* 0x000fe400078e0a0a */
[--C-:B------:R-:W-:Y:S01]  /*24a0*/  @!P6 IMAD.IADD R101, R101, 0x1, -R7.reuse ;  /* 0x000000016565e824 */ /* 0x100fe200078e0a07 */
[C---:B------:R-:W-:Y:S01]  /*24b0*/  ISETP.GT.U32.AND P6, PT, R7.reuse, R103, PT ;  /* 0x000000670700720c */ /* 0x040fe20003fc4070 */
[----:B------:R-:W-:Y:S02]  /*24c0*/  IMAD R104, R7, R10, R104 ;  /* 0x0000000a07687224 */ /* 0x000fe400078e0268 */
[----:B------:R-:W-:-:S02]  /*24d0*/  @!P3 IMAD.IADD R102, R102, 0x1, -R7 ;  /* 0x000000016666b824 */ /* 0x000fc400078e0a07 */
[----:B------:R-:W-:Y:S01]  /*24e0*/  @!P5 IMAD.MOV R42, RZ, RZ, -R42 ;  /* 0x000000ffff2ad224 */ /* 0x000fe200078e0a2a */
[C---:B------:R-:W-:Y:S01]  /*24f0*/  ISETP.GT.U32.AND P3, PT, R7.reuse, R104, PT ;  /* 0x000000680700720c */ /* 0x040fe20003f64070 */
[--C-:B------:R-:W-:Y:S01]  /*2500*/  @!P0 IMAD.IADD R62, R62, 0x1, -R7.reuse ;  /* 0x000000013e3e8824 */ /* 0x100fe200078e0a07 */
[----:B------:R-:W-:Y:S01]  /*2510*/  ISETP.GT.U32.AND P5, PT, R7, R97, PT ;  /* 0x000000610700720c */ /* 0x000fe20003fa4070 */
[--C-:B------:R-:W-:Y:S01]  /*2520*/  @!P4 IMAD.IADD R69, R69, 0x1, -R7.reuse ;  /* 0x000000014545c824 */ /* 0x100fe200078e0a07 */
[----:B------:R-:W-:Y:S01]  /*2530*/  ISETP.GE.AND P0, PT, R26, RZ, PT ;  /* 0x000000ff1a00720c */ /* 0x000fe20003f06270 */
[----:B------:R-:W-:Y:S01]  /*2540*/  IMAD.HI.U32 R11, R8, R80, RZ ;  /* 0x00000050080b7227 */ /* 0x000fe200078e00ff */
[----:B------:R-:W-:Y:S02]  /*2550*/  ISETP.GT.U32.AND P4, PT, R7, R75, PT ;  /* 0x0000004b0700720c */ /* 0x000fe40003f84070 */
[----:B------:R-:W-:Y:S01]  /*2560*/  IABS R26, R114 ;  /* 0x00000072001a7213 */ /* 0x000fe20000000000 */
[--C-:B------:R-:W-:Y:S01]  /*2570*/  @!P6 IMAD.IADD R103, R103, 0x1, -R7.reuse ;  /* 0x000000016767e824 */ /* 0x100fe200078e0a07 */
[C---:B------:R-:W-:Y:S01]  /*2580*/  ISETP.GT.U32.AND P6, PT, R7.reuse, R102, PT ;  /* 0x000000660700720c */ /* 0x040fe20003fc4070 */
[----:B------:R-:W-:Y:S01]  /*2590*/  @!P2 IMAD.IADD R68, R68, 0x1, -R7 ;  /* 0x000000014444a824 */ /* 0x000fe200078e0a07 */
[----:B------:R-:W-:Y:S01]  /*25a0*/  ISETP.GT.U32.AND P2, PT, R7, R74, PT ;  /* 0x0000004a0700720c */ /* 0x000fe20003f44070 */
[----:B------:R-:W-:-:S02]  /*25b0*/  IMAD.MOV R11, RZ, RZ, -R11 ;  /* 0x000000ffff0b7224 */ /* 0x000fc400078e0a0b */
[--C-:B------:R-:W-:Y:S02]  /*25c0*/  @!P3 IMAD.IADD R104, R104, 0x1, -R7.reuse ;  /* 0x000000016868b824 */ /* 0x100fe400078e0a07 */
[--C-:B------:R-:W-:Y:S01]  /*25d0*/  @!P5 IMAD.IADD R97, R97, 0x1, -R7.reuse ;  /* 0x000000016161d824 */ /* 0x100fe200078e0a07 */
[----:B------:R-:W-:Y:S01]  /*25e0*/  ISETP.GE.AND P5, PT, R32, RZ, PT ;  /* 0x000000ff2000720c */ /* 0x000fe20003fa6270 */
[----:B------:R-:W-:Y:S01]  /*25f0*/  @!P4 IMAD.IADD R75, R75, 0x1, -R7 ;  /* 0x000000014b4bc824 */ /* 0x000fe200078e0a07 */
[----:B------:R-:W-:Y:S01]  /*2600*/  IABS R32, R128 ;  /* 0x0000008000207213 */ /* 0x000fe20000000000 */
[C---:B------:R-:W-:Y:S01]  /*2610*/  IMAD R80, R7.reuse, R11, R80 ;  /* 0x0000000b07507224 */ /* 0x040fe200078e0250 */
[C---:B------:R-:W-:Y:S01]  /*2620*/  ISETP.GT.U32.AND P3, PT, R7.reuse, R104, PT ;  /* 0x000000680700720c */ /* 0x040fe20003f64070 */
[----:B------:R-:W-:Y:S01]  /*2630*/  @!P0 IMAD.MOV R44, RZ, RZ, -R44 ;  /* 0x000000ffff2c8224 */ /* 0x000fe200078e0a2c */
[C---:B------:R-:W-:Y:S01]  /*2640*/  ISETP.GT.U32.AND P0, PT, R7.reuse, R103, PT ;  /* 0x000000670700720c */ /* 0x040fe20003f04070 */
[----:B------:R-:W-:Y:S01]  /*2650*/  IMAD.HI.U32 R9, R8, R92, RZ ;  /* 0x0000005c08097227 */ /* 0x000fe200078e00ff */
[----:B------:R-:W-:-:S02]  /*2660*/  ISETP.GT.U32.AND P1, PT, R7, R75, PT ;  /* 0x0000004b0700720c */ /* 0x000fc40003f24070 */
[----:B------:R-:W-:Y:S01]  /*2670*/  ISETP.GT.U32.AND P4, PT, R7, R98, PT ;  /* 0x000000620700720c */ /* 0x000fe20003f84070 */
[----:B------:R-:W-:-:S04]  /*2680*/  IMAD.HI.U32 R10, R8, R82, RZ ;  /* 0x00000052080a7227 */ /* 0x000fc800078e00ff */
[----:B------:R-:W-:Y:S01]  /*2690*/  @!P6 IMAD.IADD R102, R102, 0x1, -R7 ;  /* 0x000000016666e824 */ /* 0x000fe200078e0a07 */
[----:B------:R-:W-:Y:S01]  /*26a0*/  ISETP.GT.U32.AND P6, PT, R7, R80, PT ;  /* 0x000000500700720c */ /* 0x000fe20003fc4070 */
[----:B------:R-:W-:-:S04]  /*26b0*/  IMAD.HI.U32 R11, R8, R32, RZ ;  /* 0x00000020080b7227 */ /* 0x000fc800078e00ff */
[----:B------:R-:W-:Y:S02]  /*26c0*/  IMAD.MOV R9, RZ, RZ, -R9 ;  /* 0x000000ffff097224 */ /* 0x000fe400078e0a09 */
[----:B------:R-:W-:Y:S02]  /*26d0*/  IMAD.MOV R10, RZ, RZ, -R10 ;  /* 0x000000ffff0a7224 */ /* 0x000fe400078e0a0a */
[----:B------:R-:W-:Y:S02]  /*26e0*/  @!P2 IMAD.IADD R74, R74, 0x1, -R7 ;  /* 0x000000014a4aa824 */ /* 0x000fe400078e0a07 */
[----:B------:R-:W-:Y:S02]  /*26f0*/  IMAD.MOV R11, RZ, RZ, -R11 ;  /* 0x000000ffff0b7224 */ /* 0x000fe400078e0a0b */
[C---:B------:R-:W-:Y:S01]  /*2700*/  IMAD R92, R7.reuse, R9, R92 ;  /* 0x00000009075c7224 */ /* 0x040fe200078e025c */
[C---:B------:R-:W-:Y:S01]  /*2710*/  ISETP.GT.U32.AND P2, PT, R7.reuse, R74, PT ;  /* 0x0000004a0700720c */ /* 0x040fe20003f44070 */
[----:B------:R-:W-:-:S02]  /*2720*/  IMAD R82, R7, R10, R82 ;  /* 0x0000000a07527224 */ /* 0x000fc400078e0252 */
[----:B------:R-:W-:Y:S02]  /*2730*/  IMAD R32, R7, R11, R32 ;  /* 0x0000000b07207224 */ /* 0x000fe400078e0220 */
[--C-:B------:R-:W-:Y:S01]  /*2740*/  @!P0 IMAD.IADD R103, R103, 0x1, -R7.reuse ;  /* 0x0000000167678824 */ /* 0x100fe200078e0a07 */
[C---:B------:R-:W-:Y:S01]  /*2750*/  ISETP.GT.U32.AND P0, PT, R7.reuse, R92, PT ;  /* 0x0000005c0700720c */ /* 0x040fe20003f04070 */
[--C-:B------:R-:W-:Y:S01]  /*2760*/  @!P3 IMAD.IADD R104, R104, 0x1, -R7.reuse ;  /* 0x000000016868b824 */ /* 0x100fe200078e0a07 */
[----:B------:R-:W-:Y:S01]  /*2770*/  ISETP.GT.U32.AND P3, PT, R7, R82, PT ;  /* 0x000000520700720c */ /* 0x000fe20003f64070 */
[--C-:B------:R-:W-:Y:S01]  /*2780*/  @!P1 IMAD.IADD R75, R75, 0x1, -R7.reuse ;  /* 0x000000014b4b9824 */ /* 0x100fe200078e0a07 */
[----:B------:R-:W-:Y:S01]  /*2790*/  ISETP.GE.AND P1, PT, R30, RZ, PT ;  /* 0x000000ff1e00720c */ /* 0x000fe20003f26270 */
[--C-:B------:R-:W-:Y:S01]  /*27a0*/  @!P6 IMAD.IADD R80, R80, 0x1, -R7.reuse ;  /* 0x000000015050e824 */ /* 0x100fe200078e0a07 */
[----:B------:R-:W-:Y:S01]  /*27b0*/  ISETP.GT.U32.AND P6, PT, R7, R32, PT ;  /* 0x000000200700720c */ /* 0x000fe20003fc4070 */
[----:B------:R-:W-:Y:S01]  /*27c0*/  @!P2 IMAD.IADD R74, R74, 0x1, -R7 ;  /* 0x000000014a4aa824 */ /* 0x000fe200078e0a07 */
[----:B------:R-:W-:Y:S01]  /*27d0*/  IABS R30, R112 ;  /* 0x00000070001e7213 */ /* 0x000fe20000000000 */
[----:B------:R-:W-:Y:S01]  /*27e0*/  IMAD.HI.U32 R10, R8, R26, RZ ;  /* 0x0000001a080a7227 */ /* 0x000fe200078e00ff */
[----:B------:R-:W-:-:S02]  /*27f0*/  ISETP.GE.AND P2, PT, R28, RZ, PT ;  /* 0x000000ff1c00720c */ /* 0x000fc40003f46270 */
[----:B------:R-:W-:Y:S01]  /*2800*/  IABS R28, R130 ;  /* 0x00000082001c7213 */ /* 0x000fe20000000000 */
[----:B------:R-:W-:-:S04]  /*2810*/  IMAD.HI.U32 R9, R8, R30, RZ ;  /* 0x0000001e08097227 */ /* 0x000fc800078e00ff */
[--C-:B------:R-:W-:Y:S01]  /*2820*/  @!P0 IMAD.IADD R92, R92, 0x1, -R7.reuse ;  /* 0x000000015c5c8824 */ /* 0x100fe200078e0a07 */
[C---:B------:R-:W-:Y:S01]  /*2830*/  ISETP.GT.U32.AND P0, PT, R7.reuse, R80, PT ;  /* 0x000000500700720c */ /* 0x040fe20003f04070 */
[----:B------:R-:W-:Y:S02]  /*2840*/  @!P3 IMAD.IADD R82, R82, 0x1, -R7 ;  /* 0x000000015252b824 */ /* 0x000fe400078e0a07 */
[----:B------:R-:W-:Y:S01]  /*2850*/  IMAD.MOV R9, RZ, RZ, -R9 ;  /* 0x000000ffff097224 */ /* 0x000fe200078e0a09 */
[C---:B------:R-:W-:Y:S01]  /*2860*/  ISETP.GT.U32.AND P3, PT, R7.reuse, R92, PT ;  /* 0x0000005c0700720c */ /* 0x040fe20003f64070 */
[----:B------:R-:W-:Y:S01]  /*2870*/  @!P6 IMAD.IADD R32, R32, 0x1, -R7 ;  /* 0x000000012020e824 */ /* 0x000fe200078e0a07 */
[C---:B------:R-:W-:Y:S01]  /*2880*/  ISETP.GT.U32.AND P6, PT, R7.reuse, R82, PT ;  /* 0x000000520700720c */ /* 0x040fe20003fc4070 */
[----:B------:R-:W-:Y:S02]  /*2890*/  IMAD R30, R7, R9, R30 ;  /* 0x00000009071e7224 */ /* 0x000fe400078e021e */
[----:B------:R-:W-:-:S04]  /*28a0*/  IMAD.HI.U32 R9, R8, R28, RZ ;  /* 0x0000001c08097227 */ /* 0x000fc800078e00ff */
[----:B------:R-:W-:Y:S02]  /*28b0*/  IMAD.MOV R9, RZ, RZ, -R9 ;  /* 0x000000ffff097224 */ /* 0x000fe400078e0a09 */
[--C-:B------:R-:W-:Y:S01]  /*28c0*/  @!P0 IMAD.IADD R80, R80, 0x1, -R7.reuse ;  /* 0x0000000150508824 */ /* 0x100fe200078e0a07 */
[C---:B------:R-:W-:Y:S01]  /*28d0*/  ISETP.GT.U32.AND P0, PT, R7.reuse, R30, PT ;  /* 0x0000001e0700720c */ /* 0x040fe20003f04070 */
[C---:B------:R-:W-:Y:S02]  /*28e0*/  IMAD R28, R7.reuse, R9, R28 ;  /* 0x00000009071c7224 */ /* 0x040fe400078e021c */
[----:B------:R-:W-:Y:S02]  /*28f0*/  @!P6 IMAD.IADD R82, R82, 0x1, -R7 ;  /* 0x000000015252e824 */ /* 0x000fe400078e0a07 */
[----:B------:R-:W-:Y:S01]  /*2900*/  IMAD.HI.U32 R9, R8, R24, RZ ;  /* 0x0000001808097227 */ /* 0x000fe200078e00ff */
[----:B------:R-:W-:-:S03]  /*2910*/  ISETP.GT.U32.AND P6, PT, R7, R28, PT ;  /* 0x0000001c0700720c */ /* 0x000fc60003fc4070 */
[----:B------:R-:W-:Y:S02]  /*2920*/  IMAD.MOV R10, RZ, RZ, -R10 ;  /* 0x000000ffff0a7224 */ /* 0x000fe400078e0a0a */
[----:B------:R-:W-:Y:S02]  /*2930*/  IMAD.MOV R9, RZ, RZ, -R9 ;  /* 0x000000ffff097224 */ /* 0x000fe400078e0a09 */
[--C-:B------:R-:W-:Y:S02]  /*2940*/  @!P0 IMAD.IADD R30, R30, 0x1, -R7.reuse ;  /* 0x000000011e1e8824 */ /* 0x100fe400078e0a07 */
[C---:B------:R-:W-:Y:S02]  /*2950*/  IMAD R26, R7.reuse, R10, R26 ;  /* 0x0000000a071a7224 */ /* 0x040fe400078e021a */
[C---:B------:R-:W-:Y:S01]  /*2960*/  IMAD R24, R7.reuse, R9, R24 ;  /* 0x0000000907187224 */ /* 0x040fe200078e0218 */
[----:B------:R-:W-:Y:S01]  /*2970*/  ISETP.GT.U32.AND P0, PT, R7, R30, PT ;  /* 0x0000001e0700720c */ /* 0x000fe20003f04070 */
[----:B------:R-:W-:-:S02]  /*2980*/  @!P6 IMAD.IADD R28, R28, 0x1, -R7 ;  /* 0x000000011c1ce824 */ /* 0x000fc400078e0a07 */
[----:B------:R-:W-:-:S03]  /*2990*/  IMAD.HI.U32 R9, R8, R18, RZ ;  /* 0x0000001208097227 */ /* 0x000fc600078e00ff */
[C---:B------:R-:W-:Y:S01]  /*29a0*/  ISETP.GT.U32.AND P6, PT, R7.reuse, R28, PT ;  /* 0x0000001c0700720c */ /* 0x040fe20003fc4070 */
[----:B------:R-:W-:Y:S02]  /*29b0*/  IMAD.MOV R9, RZ, RZ, -R9 ;  /* 0x000000ffff097224 */ /* 0x000fe400078e0a09 */
[----:B------:R-:W-:Y:S02]  /*29c0*/  @!P1 IMAD.MOV R46, RZ, RZ, -R46 ;  /* 0x000000ffff2e9224 */ /* 0x000fe400078e0a2e */
[C---:B------:R-:W-:Y:S02]  /*29d0*/  IMAD R18, R7.reuse, R9, R18 ;  /* 0x0000000907127224 */ /* 0x040fe400078e0212 */
[----:B------:R-:W-:Y:S01]  /*29e0*/  @!P0 IMAD.IADD R30, R30, 0x1, -R7 ;  /* 0x000000011e1e8824 */ /* 0x000fe200078e0a07 */
[----:B------:R-:W-:Y:S01]  /*29f0*/  ISETP.GT.U32.AND P0, PT, R7, R26, PT ;  /* 0x0000001a0700720c */ /* 0x000fe20003f04070 */
[----:B------:R-:W-:-:S04]  /*2a00*/  IMAD.HI.U32 R9, R8, R90, RZ ;  /* 0x0000005a08097227 */ /* 0x000fc800078e00ff */
[----:B------:R-:W-:Y:S01]  /*2a10*/  @!P6 IMAD.IADD R28, R28, 0x1, -R7 ;  /* 0x000000011c1ce824 */ /* 0x000fe200078e0a07 */
[----:B------:R-:W-:Y:S01]  /*2a20*/  ISETP.GT.U32.AND P6, PT, R7, R24, PT ;  /* 0x000000180700720c */ /* 0x000fe20003fc4070 */
[----:B------:R-:W-:-:S04]  /*2a30*/  IMAD.HI.U32 R10, R8, R84, RZ ;  /* 0x00000054080a7227 */ /* 0x000fc800078e00ff */
[----:B------:R-:W-:Y:S02]  /*2a40*/  IMAD.MOV R12, RZ, RZ, -R9 ;  /* 0x000000ffff0c7224 */ /* 0x000fe400078e0a09 */
[--C-:B------:R-:W-:Y:S01]  /*2a50*/  @!P0 IMAD.IADD R26, R26, 0x1, -R7.reuse ;  /* 0x000000011a1a8824 */ /* 0x100fe200078e0a07 */
[C---:B------:R-:W-:Y:S01]  /*2a60*/  ISETP.GT.U32.AND P0, PT, R7.reuse, R18, PT ;  /* 0x000000120700720c */ /* 0x040fe20003f04070 */
[----:B------:R-:W-:Y:S02]  /*2a70*/  IMAD.MOV R10, RZ, RZ, -R10 ;  /* 0x000000ffff0a7224 */ /* 0x000fe400078e0a0a */
[C---:B------:R-:W-:Y:S02]  /*2a80*/  IMAD R90, R7.reuse, R12, R90 ;  /* 0x0000000c075a7224 */ /* 0x040fe400078e025a */
[--C-:B------:R-:W-:Y:S01]  /*2a90*/  @!P6 IMAD.IADD R24, R24, 0x1, -R7.reuse ;  /* 0x000000011818e824 */ /* 0x100fe200078e0a07 */
[----:B------:R-:W-:Y:S01]  /*2aa0*/  ISETP.GT.U32.AND P6, PT, R7, R26, PT ;  /* 0x0000001a0700720c */ /* 0x000fe20003fc4070 */
[----:B------:R-:W-:-:S02]  /*2ab0*/  @!P4 IMAD.IADD R98, R98, 0x1, -R7 ;  /* 0x000000016262c824 */ /* 0x000fc400078e0a07 */
[C---:B------:R-:W-:Y:S01]  /*2ac0*/  IMAD R84, R7.reuse, R10, R84 ;  /* 0x0000000a07547224 */ /* 0x040fe200078e0254 */
[C---:B------:R-:W-:Y:S01]  /*2ad0*/  ISETP.GT.U32.AND P1, PT, R7.reuse, R24, PT ;  /* 0x000000180700720c */ /* 0x040fe20003f24070 */
[----:B------:R-:W-:Y:S01]  /*2ae0*/  IMAD.HI.U32 R9, R8, R88, RZ ;  /* 0x0000005808097227 */ /* 0x000fe200078e00ff */
[----:B------:R-:W-:-:S03]  /*2af0*/  ISETP.GT.U32.AND P4, PT, R7, R98, PT ;  /* 0x000000620700720c */ /* 0x000fc60003f84070 */
[----:B------:R-:W-:Y:S02]  /*2b00*/  IMAD.MOV R9, RZ, RZ, -R9 ;  /* 0x000000ffff097224 */ /* 0x000fe400078e0a09 */
[--C-:B------:R-:W-:Y:S02]  /*2b10*/  @!P0 IMAD.IADD R18, R18, 0x1, -R7.reuse ;  /* 0x0000000112128824 */ /* 0x100fe400078e0a07 */
[--C-:B------:R-:W-:Y:S01]  /*2b20*/  @!P6 IMAD.IADD R26, R26, 0x1, -R7.reuse ;  /* 0x000000011a1ae824 */ /* 0x100fe200078e0a07 */
[C---:B------:R-:W-:Y:S01]  /*2b30*/  ISETP.GT.U32.AND P6, PT, R7.reuse, R90, PT ;  /* 0x0000005a0700720c */ /* 0x040fe20003fc4070 */
[C---:B------:R-:W-:Y:S01]  /*2b40*/  IMAD R88, R7.reuse, R9, R88 ;  /* 0x0000000907587224 */ /* 0x040fe200078e0258 */
[C---:B------:R-:W-:Y:S01]  /*2b50*/  ISETP.GT.U32.AND P0, PT, R7.reuse, R18, PT ;  /* 0x000000120700720c */ /* 0x040fe20003f04070 */
[----:B------:R-:W-:Y:S01]  /*2b60*/  @!P1 IMAD.IADD R24, R24, 0x1, -R7 ;  /* 0x0000000118189824 */ /* 0x000fe200078e0a07 */
[----:B------:R-:W-:Y:S01]  /*2b70*/  ISETP.GT.U32.AND P1, PT, R7, R84, PT ;  /* 0x000000540700720c */ /* 0x000fe20003f24070 */
[----:B------:R-:W-:-:S04]  /*2b80*/  IMAD.HI.U32 R9, R8, R79, RZ ;  /* 0x0000004f08097227 */ /* 0x000fc800078e00ff */
[----:B------:R-:W-:Y:S01]  /*2b90*/  @!P4 IMAD.IADD R98, R98, 0x1, -R7 ;  /* 0x000000016262c824 */ /* 0x000fe200078e0a07 */
[----:B------:R-:W-:Y:S01]  /*2ba0*/  ISETP.GT.U32.AND P4, PT, R7, R100, PT ;  /* 0x000000640700720c */ /* 0x000fe20003f84070 */
[----:B------:R-:W-:-:S04]  /*2bb0*/  IMAD.HI.U32 R11, R8, R89, RZ ;  /* 0x00000059080b7227 */ /* 0x000fc800078e00ff */
[--C-:B------:R-:W-:Y:S01]  /*2bc0*/  @!P6 IMAD.IADD R90, R90, 0x1, -R7.reuse ;  /* 0x000000015a5ae824 */ /* 0x100fe200078e0a07 */
[C---:B------:R-:W-:Y:S01]  /*2bd0*/  ISETP.GT.U32.AND P6, PT, R7.reuse, R88, PT ;  /* 0x000000580700720c */ /* 0x040fe20003fc4070 */
[----:B------:R-:W-:Y:S01]  /*2be0*/  @!P1 IMAD.IADD R84, R84, 0x1, -R7 ;  /* 0x0000000154549824 */ /* 0x000fe200078e0a07 */
[----:B------:R-:W-:Y:S01]  /*2bf0*/  ISETP.GE.AND P1, PT, R20, RZ, PT ;  /* 0x000000ff1400720c */ /* 0x000fe20003f26270 */
[----:B------:R-:W-:Y:S02]  /*2c00*/  IMAD.MOV R20, RZ, RZ, -R9 ;  /* 0x000000ffff147224 */ /* 0x000fe400078e0a09 */
[----:B------:R-:W-:Y:S01]  /*2c10*/  @!P2 IMAD.MOV R45, RZ, RZ, -R45 ;  /* 0x000000ffff2da224 */ /* 0x000fe200078e0a2d */
[C---:B------:R-:W-:Y:S01]  /*2c20*/  ISETP.GT.U32.AND P2, PT, R7.reuse, R32, PT ;  /* 0x000000200700720c */ /* 0x040fe20003f44070 */
[----:B------:R-:W-:Y:S02]  /*2c30*/  IMAD R79, R7, R20, R79 ;  /* 0x00000014074f7224 */ /* 0x000fe400078e024f */
[----:B------:R-:W-:-:S02]  /*2c40*/  IMAD.MOV R10, RZ, RZ, -R11 ;  /* 0x000000ffff0a7224 */ /* 0x000fc400078e0a0b */
[--C-:B------:R-:W-:Y:S02]  /*2c50*/  @!P4 IMAD.IADD R100, R100, 0x1, -R7.reuse ;  /* 0x000000016464c824 */ /* 0x100fe400078e0a07 */
[----:B------:R-:W-:Y:S01]  /*2c60*/  @!P6 IMAD.IADD R88, R88, 0x1, -R7 ;  /* 0x000000015858e824 */ /* 0x000fe200078e0a07 */
[C---:B------:R-:W-:Y:S01]  /*2c70*/  ISETP.GT.U32.AND P6, PT, R7.reuse, R79, PT ;  /* 0x0000004f0700720c */ /* 0x040fe20003fc4070 */
[C---:B------:R-:W-:Y:S01]  /*2c80*/  IMAD R89, R7.reuse, R10, R89 ;  /* 0x0000000a07597224 */ /* 0x040fe200078e0259 */
[----:B------:R-:W-:Y:S01]  /*2c90*/  ISETP.GT.U32.AND P4, PT, R7, R100, PT ;  /* 0x000000640700720c */ /* 0x000fe20003f84070 */
[----:B------:R-:W-:-:S04]  /*2ca0*/  IMAD.HI.U32 R10, R8, R76, RZ ;  /* 0x0000004c080a7227 */ /* 0x000fc800078e00ff */
[----:B------:R-:W-:Y:S02]  /*2cb0*/  IMAD.MOV R10, RZ, RZ, -R10 ;  /* 0x000000ffff0a7224 */ /* 0x000fe400078e0a0a */
[--C-:B------:R-:W-:Y:S01]  /*2cc0*/  @!P2 IMAD.IADD R32, R32, 0x1, -R7.reuse ;  /* 0x000000012020a824 */ /* 0x100fe200078e0a07 */
[----:B------:R-:W-:Y:S01]  /*2cd0*/  ISETP.GE.AND P2, PT, R34, RZ, PT ;  /* 0x000000ff2200720c */ /* 0x000fe20003f46270 */
[--C-:B------:R-:W-:Y:S01]  /*2ce0*/  @!P0 IMAD.IADD R18, R18, 0x1, -R7.reuse ;  /* 0x0000000112128824 */ /* 0x100fe200078e0a07 */
[C---:B------:R-:W-:Y:S01]  /*2cf0*/  ISETP.GT.U32.AND P0, PT, R7.reuse, R89, PT ;  /* 0x000000590700720c */ /* 0x040fe20003f04070 */
[----:B------:R-:W-:Y:S01]  /*2d00*/  IMAD R76, R7, R10, R76 ;  /* 0x0000000a074c7224 */ /* 0x000fe200078e024c */
[----:B------:R-:W-:Y:S01]  /*2d10*/  IABS R34, R125 ;  /* 0x0000007d00227213 */ /* 0x000fe20000000000 */
[--C-:B------:R-:W-:Y:S01]  /*2d20*/  @!P3 IMAD.IADD R92, R92, 0x1, -R7.reuse ;  /* 0x000000015c5cb824 */ /* 0x100fe200078e0a07 */
[----:B------:R-:W-:Y:S01]  /*2d30*/  ISETP.GE.AND P3, PT, R35, RZ, PT ;  /* 0x000000ff2300720c */ /* 0x000fe20003f66270 */
[----:B------:R-:W-:Y:S01]  /*2d40*/  @!P6 IMAD.IADD R79, R79, 0x1, -R7 ;  /* 0x000000014f4fe824 */ /* 0x000fe200078e0a07 */
[----:B------:R-:W-:Y:S01]  /*2d50*/  IABS R35, R124 ;  /* 0x0000007c00237213 */ /* 0x000fe20000000000 */
[----:B------:R-:W-:Y:S01]  /*2d60*/  IMAD.HI.U32 R11, R8, R34, RZ ;  /* 0x00000022080b7227 */ /* 0x000fe200078e00ff */
[----:B------:R-:W-:-:S03]  /*2d70*/  ISETP.GT.U32.AND P6, PT, R7, R76, PT ;  /* 0x0000004c0700720c */ /* 0x000fc60003fc4070 */
[----:B------:R-:W-:-:S04]  /*2d80*/  IMAD.HI.U32 R12, R8, R35, RZ ;  /* 0x00000023080c7227 */ /* 0x000fc800078e00ff */
[----:B------:R-:W-:Y:S02]  /*2d90*/  IMAD.MOV R11, RZ, RZ, -R11 ;  /* 0x000000ffff0b7224 */ /* 0x000fe400078e0a0b */
[--C-:B------:R-:W-:Y:S01]  /*2da0*/  @!P4 IMAD.IADD R100, R100, 0x1, -R7.reuse ;  /* 0x000000016464c824 */ /* 0x100fe200078e0a07 */
[----:B------:R-:W-:Y:S01]  /*2db0*/  ISETP.GE.AND P4, PT, R49, RZ, PT ;  /* 0x000000ff3100720c */ /* 0x000fe20003f86270 */
[----:B------:R-:W-:Y:S01]  /*2dc0*/  @!P0 IMAD.IADD R89, R89, 0x1, -R7 ;  /* 0x0000000159598824 */ /* 0x000fe200078e0a07 */
[----:B------:R-:W-:Y:S01]  /*2dd0*/  ISETP.GE.AND P0, PT, R47, RZ, PT ;  /* 0x000000ff2f00720c */ /* 0x000fe20003f06270 */
[----:B------:R-:W-:Y:S01]  /*2de0*/  IMAD.MOV R12, RZ, RZ, -R12 ;  /* 0x000000ffff0c7224 */ /* 0x000fe200078e0a0c */
[----:B------:R-:W-:Y:S01]  /*2df0*/  IABS R49, R106 ;  /* 0x0000006a00317213 */ /* 0x000fe20000000000 */
[C---:B------:R-:W-:Y:S01]  /*2e00*/  IMAD R34, R7.reuse, R11, R34 ;  /* 0x0000000b07227224 */ /* 0x040fe200078e0222 */
[----:B------:R-:W-:Y:S01]  /*2e10*/  IABS R47, R54 ;  /* 0x00000036002f7213 */ /* 0x000fe20000000000 */
[----:B------:R-:W-:-:S02]  /*2e20*/  IMAD R35, R7, R12, R35 ;  /* 0x0000000c07237224 */ /* 0x000fc400078e0223 */
[----:B------:R-:W-:Y:S01]  /*2e30*/  @!P6 IMAD.IADD R76, R76, 0x1, -R7 ;  /* 0x000000014c4ce824 */ /* 0x000fe200078e0a07 */
[----:B------:R-:W-:Y:S01]  /*2e40*/  ISETP.GT.U32.AND P6, PT, R7, R34, PT ;  /* 0x000000220700720c */ /* 0x000fe20003fc4070 */
[----:B------:R-:W-:-:S04]  /*2e50*/  IMAD.HI.U32 R9, R8, R61, RZ ;  /* 0x0000003d08097227 */ /* 0x000fc800078e00ff */
[----:B------:R-:W-:-:S04]  /*2e60*/  IMAD.HI.U32 R10, R8, R56, RZ ;  /* 0x00000038080a7227 */ /* 0x000fc800078e00ff */
[----:B------:R-:W-:-:S04]  /*2e70*/  IMAD.HI.U32 R11, R8, R57, RZ ;  /* 0x00000039080b7227 */ /* 0x000fc800078e00ff */
[----:B------:R-:W-:-:S04]  /*2e80*/  IMAD.HI.U32 R12, R8, R49, RZ ;  /* 0x00000031080c7227 */ /* 0x000fc800078e00ff */
[----:B------:R-:W-:-:S04]  /*2e90*/  IMAD.HI.U32 R8, R8, R47, RZ ;  /* 0x0000002f08087227 */ /* 0x000fc800078e00ff */
[----:B------:R-:W-:Y:S01]  /*2ea0*/  @!P5 IMAD.MOV R48, RZ, RZ, -R48 ;  /* 0x000000ffff30d224 */ /* 0x000fe200078e0a30 */
[C---:B------:R-:W-:Y:S01]  /*2eb0*/  ISETP.GT.U32.AND P5, PT, R7.reuse, R90, PT ;  /* 0x0000005a0700720c */ /* 0x040fe20003fa4070 */
[----:B------:R-:W-:Y:S02]  /*2ec0*/  IMAD.MOV R8, RZ, RZ, -R8 ;  /* 0x000000ffff087224 */ /* 0x000fe400078e0a08 */
[----:B------:R-:W-:Y:S01]  /*2ed0*/  @!P4 IMAD.MOV R50, RZ, RZ, -R50 ;  /* 0x000000ffff32c224 */ /* 0x000fe200078e0a32 */
[C---:B------:R-:W-:Y:S01]  /*2ee0*/  ISETP.GT.U32.AND P4, PT, R7.reuse, R84, PT ;  /* 0x000000540700720c */ /* 0x040fe20003f84070 */
[----:B------:R-:W-:Y:S01]  /*2ef0*/  @!P3 IMAD.MOV R51, RZ, RZ, -R51 ;  /* 0x000000ffff33b224 */ /* 0x000fe200078e0a33 */
[C---:B------:R-:W-:Y:S01]  /*2f00*/  ISETP.GT.U32.AND P3, PT, R7.reuse, R89, PT ;  /* 0x000000590700720c */ /* 0x040fe20003f64070 */
[----:B------:R-:W-:Y:S01]  /*2f10*/  @!P2 IMAD.MOV R52, RZ, RZ, -R52 ;  /* 0x000000ffff34a224 */ /* 0x000fe200078e0a34 */
[C---:B------:R-:W-:Y:S01]  /*2f20*/  ISETP.GT.U32.AND P2, PT, R7.reuse, R88, PT ;  /* 0x000000580700720c */ /* 0x040fe20003f44070 */
[----:B------:R-:W-:Y:S01]  /*2f30*/  @!P1 IMAD.MOV R53, RZ, RZ, -R53 ;  /* 0x000000ffff359224 */ /* 0x000fe200078e0a35 */
[C---:B------:R-:W-:Y:S01]  /*2f40*/  ISETP.GT.U32.AND P1, PT, R7.reuse, R79, PT ;  /* 0x0000004f0700720c */ /* 0x040fe20003f24070 */
[----:B------:R-:W-:-:S02]  /*2f50*/  IMAD R47, R7, R8, R47 ;  /* 0x00000008072f7224 */ /* 0x000fc400078e022f */
[----:B------:R-:W0:Y:S01]  /*2f60*/  LDS R8, [UR9] ;  /* 0x00000009ff087984 */ /* 0x000e220008000800 */
[----:B------:R-:W-:Y:S01]  /*2f70*/  @!P0 IMAD.MOV R55, RZ, RZ, -R55 ;  /* 0x000000ffff378224 */ /* 0x000fe200078e0a37 */
[----:B------:R-:W-:Y:S01]  /*2f80*/  ISETP.GT.U32.AND P0, PT, R7, R76, PT ;  /* 0x0000004c0700720c */ /* 0x000fe20003f04070 */
[----:B------:R-:W-:Y:S02]  /*2f90*/  IMAD.MOV R20, RZ, RZ, -R9 ;  /* 0x000000ffff147224 */ /* 0x000fe400078e0a09 */
[----:B------:R-:W-:Y:S02]  /*2fa0*/  IMAD.MOV R10, RZ, RZ, -R10 ;  /* 0x000000ffff0a7224 */ /* 0x000fe400078e0a0a */
[----:B------:R-:W-:Y:S02]  /*2fb0*/  IMAD.MOV R72, RZ, RZ, -R11 ;  /* 0x000000ffff487224 */ /* 0x000fe400078e0a0b */
[----:B------:R-:W-:Y:S02]  /*2fc0*/  IMAD.MOV R12, RZ, RZ, -R12 ;  /* 0x000000ffff0c7224 */ /* 0x000fe400078e0a0c */
[----:B------:R-:W-:-:S02]  /*2fd0*/  @!P6 IMAD.IADD R34, R34, 0x1, -R7 ;  /* 0x000000012222e824 */ /* 0x000fc400078e0a07 */
[----:B------:R-:W-:Y:S01]  /*2fe0*/  @!P5 IMAD.IADD R90, R90, 0x1, -R7 ;  /* 0x000000015a5ad824 */ /* 0x000fe200078e0a07 */
[C---:B------:R-:W-:Y:S01]  /*2ff0*/  ISETP.GT.U32.AND P5, PT, R7.reuse, R35, PT ;  /* 0x000000230700720c */ /* 0x040fe20003fa4070 */
[C---:B------:R-:W-:Y:S01]  /*3000*/  IMAD R61, R7.reuse, R20, R61 ;  /* 0x00000014073d7224 */ /* 0x040fe200078e023d */
[C---:B------:R-:W-:Y:S01]  /*3010*/  ISETP.GT.U32.AND P6, PT, R7.reuse, R34, PT ;  /* 0x000000220700720c */ /* 0x040fe20003fc4070 */
[C---:B------:R-:W-:Y:S02]  /*3020*/  IMAD R56, R7.reuse, R10, R56 ;  /* 0x0000000a07387224 */ /* 0x040fe400078e0238 */
[C---:B------:R-:W-:Y:S02]  /*3030*/  IMAD R57, R7.reuse, R72, R57 ;  /* 0x0000004807397224 */ /* 0x040fe400078e0239 */
[C---:B------:R-:W-:Y:S02]  /*3040*/  IMAD R49, R7.reuse, R12, R49 ;  /* 0x0000000c07317224 */ /* 0x040fe400078e0231 */
[--C-:B------:R-:W-:Y:S01]  /*3050*/  @!P4 IMAD.IADD R84, R84, 0x1, -R7.reuse ;  /* 0x000000015454c824 */ /* 0x100fe200078e0a07 */
[----:B------:R-:W-:Y:S01]  /*3060*/  ISETP.GT.U32.AND P4, PT, R7, R61, PT ;  /* 0x0000003d0700720c */ /* 0x000fe20003f84070 */
[--C-:B------:R-:W-:Y:S01]  /*3070*/  @!P3 IMAD.IADD R89, R89, 0x1, -R7.reuse ;  /* 0x000000015959b824 */ /* 0x100fe200078e0a07 */
[C---:B------:R-:W-:Y:S01]  /*3080*/  ISETP.GT.U32.AND P3, PT, R7.reuse, R56, PT ;  /* 0x000000380700720c */ /* 0x040fe20003f64070 */
[--C-:B------:R-:W-:Y:S01]  /*3090*/  @!P2 IMAD.IADD R88, R88, 0x1, -R7.reuse ;  /* 0x000000015858a824 */ /* 0x100fe200078e0a07 */
[----:B------:R-:W-:Y:S01]  /*30a0*/  ISETP.GT.U32.AND P2, PT, R7, R57, PT ;  /* 0x000000390700720c */ /* 0x000fe20003f44070 */
[--C-:B------:R-:W-:Y:S01]  /*30b0*/  @!P1 IMAD.IADD R79, R79, 0x1, -R7.reuse ;  /* 0x000000014f4f9824 */ /* 0x100fe200078e0a07 */
[----:B------:R-:W-:Y:S01]  /*30c0*/  ISETP.GT.U32.AND P1, PT, R7, R49, PT ;  /* 0x000000310700720c */ /* 0x000fe20003f24070 */
[--C-:B------:R-:W-:Y:S01]  /*30d0*/  @!P0 IMAD.IADD R76, R76, 0x1, -R7.reuse ;  /* 0x000000014c4c8824 */ /* 0x100fe200078e0a07 */
[----:B------:R-:W-:Y:S01]  /*30e0*/  ISETP.GE.AND P0, PT, R22, RZ, PT ;  /* 0x000000ff1600720c */ /* 0x000fe20003f06270 */
[--C-:B------:R-:W-:Y:S01]  /*30f0*/  @!P5 IMAD.IADD R35, R35, 0x1, -R7.reuse ;  /* 0x000000012323d824 */ /* 0x100fe200078e0a07 */
[----:B------:R-:W-:Y:S01]  /*3100*/  ISETP.GE.AND P5, PT, R21, RZ, PT ;  /* 0x000000ff1500720c */ /* 0x000fe20003fa6270 */
[--C-:B------:R-:W-:Y:S01]  /*3110*/  @!P6 IMAD.IADD R34, R34, 0x1, -R7.reuse ;  /* 0x000000012222e824 */ /* 0x100fe200078e0a07 */
[----:B------:R-:W1:Y:S01]  /*3120*/  LDC.64 R20, c[0x0][0x3a0] ;  /* 0x0000e800ff147b82 */ /* 0x000e620000000a00 */
[----:B------:R-:W-:Y:S01]  /*3130*/  ISETP.GT.U32.AND P6, PT, R7, R47, PT ;  /* 0x0000002f0700720c */ /* 0x000fe20003fc4070 */
[--C-:B------:R-:W-:Y:S01]  /*3140*/  @!P4 IMAD.IADD R61, R61, 0x1, -R7.reuse ;  /* 0x000000013d3dc824 */ /* 0x100fe200078e0a07 */
[----:B------:R-:W-:Y:S01]  /*3150*/  ISETP.GE.AND P4, PT, R17, RZ, PT ;  /* 0x000000ff1100720c */ /* 0x000fe20003f86270 */
[--C-:B------:R-:W-:Y:S01]  /*3160*/  @!P3 IMAD.IADD R56, R56, 0x1, -R7.reuse ;  /* 0x000000013838b824 */ /* 0x100fe200078e0a07 */
[----:B------:R-:W-:Y:S01]  /*3170*/  ISETP.GE.AND P3, PT, R19, RZ, PT ;  /* 0x000000ff1300720c */ /* 0x000fe20003f66270 */
[--C-:B------:R-:W-:Y:S01]  /*3180*/  @!P2 IMAD.IADD R57, R57, 0x1, -R7.reuse ;  /* 0x000000013939a824 */ /* 0x100fe200078e0a07 */
[----:B------:R-:W-:Y:S01]  /*3190*/  ISETP.GE.AND P2, PT, R29, RZ, PT ;  /* 0x000000ff1d00720c */ /* 0x000fe20003f46270 */
[--C-:B------:R-:W-:Y:S01]  /*31a0*/  @!P1 IMAD.IADD R49, R49, 0x1, -R7.reuse ;  /* 0x0000000131319824 */ /* 0x100fe200078e0a07 */
[----:B------:R-:W-:Y:S01]  /*31b0*/  ISETP.GE.AND P1, PT, R23, RZ, PT ;  /* 0x000000ff1700720c */ /* 0x000fe20003f26270 */
[----:B------:R-:W-:Y:S01]  /*31c0*/  @!P0 IMAD.MOV R58, RZ, RZ, -R58 ;  /* 0x000000ffff3a8224 */ /* 0x000fe200078e0a3a */
[----:B------:R-:W2:Y:S01]  /*31d0*/  LDC.64 R22, c[0x0][0x3a8] ;  /* 0x0000ea00ff167b82 */ /* 0x000ea20000000a00 */
[C---:B------:R-:W-:Y:S01]  /*31e0*/  ISETP.GT.U32.AND P0, PT, R7.reuse, R35, PT ;  /* 0x000000230700720c */ /* 0x040fe20003f04070 */
[----:B------:R-:W-:Y:S01]  /*31f0*/  @!P5 IMAD.MOV R60, RZ, RZ, -R60 ;  /* 0x000000ffff3cd224 */ /* 0x000fe200078e0a3c */
[----:B------:R-:W-:Y:S01]  /*3200*/  ISETP.GT.U32.AND P5, PT, R7, R61, PT ;  /* 0x0000003d0700720c */ /* 0x000fe20003fa4070 */
[----:B------:R-:W-:Y:S01]  /*3210*/  @!P6 IMAD.IADD R47, R47, 0x1, -R7 ;  /* 0x000000012f2fe824 */ /* 0x000fe200078e0a07 */
[----:B0-----:R-:W-:Y:S01]  /*3220*/  R2UR UR8, R8 ;  /* 0x00000000080872ca */ /* 0x001fe200000e0000 */
[----:B------:R-:W-:Y:S01]  /*3230*/  @!P4 IMAD.MOV R62, RZ, RZ, -R62 ;  /* 0x000000ffff3ec224 */ /* 0x000fe200078e0a3e */
[C---:B------:R-:W-:Y:S01]  /*3240*/  ISETP.GT.U32.AND P4, PT, R7.reuse, R56, PT ;  /* 0x000000380700720c */ /* 0x040fe20003f84070 */
[----:B------:R-:W-:Y:S01]  /*3250*/  @!P3 IMAD.MOV R63, RZ, RZ, -R63 ;  /* 0x000000ffff3fb224 */ /* 0x000fe200078e0a3f */
[C---:B------:R-:W-:Y:S01]  /*3260*/  ISETP.GT.U32.AND P3, PT, R7.reuse, R57, PT ;  /* 0x000000390700720c */ /* 0x040fe20003f64070 */
[----:B------:R-:W-:Y:S01]  /*3270*/  @!P2 IMAD.MOV R64, RZ, RZ, -R64 ;  /* 0x000000ffff40a224 */ /* 0x000fe200078e0a40 */
[C---:B------:R-:W-:Y:S01]  /*3280*/  ISETP.GT.U32.AND P2, PT, R7.reuse, R49, PT ;  /* 0x000000310700720c */ /* 0x040fe20003f44070 */
[----:B------:R-:W-:Y:S01]  /*3290*/  @!P1 IMAD.MOV R65, RZ, RZ, -R65 ;  /* 0x000000ffff419224 */ /* 0x000fe200078e0a41 */
[----:B------:R-:W-:Y:S01]  /*32a0*/  ISETP.GT.U32.AND P6, PT, R7, R47, PT ;  /* 0x0000002f0700720c */ /* 0x000fe20003fc4070 */
[----:B------:R-:W-:Y:S01]  /*32b0*/  @!P0 IMAD.IADD R35, R35, 0x1, -R7 ;  /* 0x0000000123238824 */ /* 0x000fe200078e0a07 */
[----:B------:R-:W-:Y:S01]  /*32c0*/  SHF.R.U32.HI R8, RZ, 0x7, R81 ;  /* 0x00000007ff087819 */ /* 0x000fe20000011651 */
[----:B-1----:R-:W-:Y:S01]  /*32d0*/  IMAD R87, R0, R21, RZ ;  /* 0x0000001500577224 */ /* 0x002fe200078e02ff */
[----:B------:R-:W-:Y:S01]  /*32e0*/  ISETP.GE.AND P1, PT, R27, RZ, PT ;  /* 0x000000ff1b00720c */ /* 0x000fe20003f26270 */
[--C-:B------:R-:W-:Y:S01]  /*32f0*/  @!P5 IMAD.IADD R61, R61, 0x1, -R7.reuse ;  /* 0x000000013d3dd824 */ /* 0x100fe200078e0a07 */
[----:B------:R-:W-:Y:S01]  /*3300*/  ISETP.GE.AND P0, PT, R25, RZ, PT ;  /* 0x000000ff1900720c */ /* 0x000fe20003f06270 */
[--C-:B------:R-:W-:Y:S01]  /*3310*/  @!P4 IMAD.IADD R56, R56, 0x1, -R7.reuse ;  /* 0x000000013838c824 */ /* 0x100fe200078e0a07 */
[----:B------:R-:W-:Y:S01]  /*3320*/  SGXT.U32 R0, R8, 0x1 ;  /* 0x000000010800781a */ /* 0x000fe20000000000 */
[--C-:B------:R-:W-:Y:S01]  /*3330*/  @!P3 IMAD.IADD R57, R57, 0x1, -R7.reuse ;  /* 0x000000013939b824 */ /* 0x100fe200078e0a07 */
[----:B------:R-:W-:Y:S01]  /*3340*/  ISETP.GE.AND P3, PT, R77, RZ, PT ;  /* 0x000000ff4d00720c */ /* 0x000fe20003f66270 */
[--C-:B------:R-:W-:Y:S01]  /*3350*/  @!P2 IMAD.IADD R49, R49, 0x1, -R7.reuse ;  /* 0x000000013131a824 */ /* 0x100fe200078e0a07 */
[----:B------:R-:W-:Y:S01]  /*3360*/  ISETP.GE.AND P5, PT, R33, RZ, PT ;  /* 0x000000ff2100720c */ /* 0x000fe20003fa6270 */
[----:B--2---:R-:W-:Y:S01]  /*3370*/  IMAD R93, R0, R22, RZ ;  /* 0x00000016005d7224 */ /* 0x004fe200078e02ff */
[----:B------:R-:W-:Y:S01]  /*3380*/  ISETP.GE.AND P4, PT, R78, RZ, PT ;  /* 0x000000ff4e00720c */ /* 0x000fe20003f86270 */
[----:B------:R-:W-:Y:S01]  /*3390*/  @!P6 IMAD.IADD R47, R47, 0x1, -R7 ;  /* 0x000000012f2fe824 */ /* 0x000fe200078e0a07 */
[----:B------:R-:W-:Y:S01]  /*33a0*/  BAR.SYNC.DEFER_BLOCKING 0x0 ;  /* 0x0000000000007b1d */ /* 0x000fe20000010000 */
[----:B------:R-:W-:Y:S01]  /*33b0*/  VIADD R7, R20, 0x3f ;  /* 0x0000003f14077836 */ /* 0x000fe20000000000 */
[----:B------:R-:W-:Y:S01]  /*33c0*/  ISETP.GE.AND P2, PT, R73, RZ, PT ;  /* 0x000000ff4900720c */ /* 0x000fe20003f46270 */
[----:B------:R-:W-:Y:S01]  /*33d0*/  IMAD R91, R22, 0x2, R93 ;  /* 0x00000002165b7824 */ /* 0x000fe200078e025d */
[----:B------:R-:W-:Y:S01]  /*33e0*/  LOP3.LUT R12, R0, 0x8, RZ, 0xfc, !PT ;  /* 0x00000008000c7812 */ /* 0x000fe200078efcff */
[----:B------:R-:W-:Y:S01]  /*33f0*/  @!P1 IMAD.MOV R66, RZ, RZ, -R66 ;  /* 0x000000ffff429224 */ /* 0x000fe200078e0a42 */
[----:B------:R-:W-:Y:S01]  /*3400*/  ISETP.NE.U32.AND P1, PT, R3, RZ, PT ;  /* 0x000000ff0300720c */ /* 0x000fe20003f25070 */
[----:B------:R-:W-:Y:S01]  /*3410*/  @!P0 IMAD.MOV R67, RZ, RZ, -R67 ;  /* 0x000000ffff438224 */ /* 0x000fe200078e0a43 */
[----:B------:R-:W-:Y:S01]  /*3420*/  ISETP.GT.AND P0, PT, R7, 0x3f, PT ;  /* 0x0000003f0700780c */ /* 0x000fe20003f04270 */
[----:B------:R-:W-:Y:S01]  /*3430*/  IMAD R77, R22, 0x2, R91 ;  /* 0x00000002164d7824 */ /* 0x000fe200078e025b */
[----:B------:R-:W-:Y:S01]  /*3440*/  LOP3.LUT R9, R0, 0xa, RZ, 0xfc, !PT ;  /* 0x0000000a00097812 */ /* 0x000fe200078efcff */
[----:B----4-:R-:W-:Y:S10]  /*3450*/  BRA.U UP0, `(.L_x_5) ;  /* 0x0000000100187547 */ /* 0x010ff4000b800000 */
[----:B------:R-:W-:Y:S01]  /*3460*/  ELECT P6, URZ, PT ;  /* 0x0000000000ff782f */ /* 0x000fe200038c0000 */
[----:B------:R-:W-:Y:S01]  /*3470*/  IMAD.MOV.U32 R8, RZ, RZ, 0x1 ;  /* 0x00000001ff087424 */ /* 0x000fe200078e00ff */
[----:B------:R-:W-:Y:S01]  /*3480*/  UMOV UR5, 0x40 ;  /* 0x0000004000057882 */ /* 0x000fe20000000000 */
[----:B------:R-:W-:Y:S01]  /*3490*/  UVIRTCOUNT.DEALLOC.SMPOOL 0x80 ;  /* 0x000000800000784c */ /* 0x000fe20000000000 */
[----:B------:R-:W-:-:S09]  /*34a0*/  ULEA UR5, UR4, UR5, 0x18 ;  /* 0x0000000504057291 */ /* 0x000fd2000f8ec0ff */
[----:B------:R0:W-:Y:S03]  /*34b0*/  @P6 STS.U8 [UR5], R8 ;  /* 0x00000008ff006988 */ /* 0x0001e60008000005 */
.L_x_5:
[----:B------:R-:W-:Y:S01]  /*34c0*/  UIADD3 UR10, UPT, UPT, UR10, UR6, UR8 ;  /* 0x000000060a0a7290 */ /* 0x000fe2000fffe008 */
[----:B------:R-:W-:Y:S01]  /*34d0*/  IMAD R73, R22, 0x2, R77 ;  /* 0x0000000216497824 */ /* 0x000fe200078e024d */
[----:B------:R-:W-:Y:S01]  /*34e0*/  VOTEU.ALL UP1, P1 ;  /* 0x0000000000ff7886 */ /* 0x000fe20000820000 */
[----:B------:R-:W-:Y:S01]  /*34f0*/  VOTEU.ALL UP2, P1 ;  /* 0x0000000000ff7886 */ /* 0x000fe20000840000 */
[----:B------:R-:W-:Y:S01]  /*3500*/  IMAD.SHL.U32 R86, R87, 0x2, RZ ;  /* 0x0000000257567824 */ /* 0x000fe200078e00ff */
[----:B------:R-:W-:Y:S01]  /*3510*/  ISETP.LT.AND P6, PT, R12, R20, P0 ;  /* 0x000000140c00720c */ /* 0x000fe200007c1270 */
[----:B------:R-:W-:Y:S01]  /*3520*/  IMAD R29, R22, 0x2, R73 ;  /* 0x00000002161d7824 */ /* 0x000fe200078e0249 */
[----:B------:R-:W-:-:S04]  /*3530*/  @!UP1 UIADD3 UR4, UPT, UPT, -UR7, 0x100000, URZ ;  /* 0x0010000007049890 */ /* 0x000fc8000fffe1ff */
[----:B------:R-:W-:Y:S02]  /*3540*/  @!UP1 USHF.L.U32 UR5, UR4, 0xb, URZ ;  /* 0x0000000b04059899 */ /* 0x000fe400080006ff */
[----:B------:R-:W-:Y:S01]  /*3550*/  @!UP1 USHF.L.U32 UR4, UR4, 0x1, URZ ;  /* 0x0000000104049899 */ /* 0x000fe200080006ff */
[----:B------:R-:W-:Y:S01]  /*3560*/  @!P5 IMAD.MOV R68, RZ, RZ, -R68 ;  /* 0x000000ffff44d224 */ /* 0x000fe200078e0a44 */
[----:B------:R-:W-:Y:S01]  /*3570*/  STTM.x128 tmem[UR10], RZ ;  /* 0x000000ff000079ed */ /* 0x000fe200083c000a */
[----:B------:R-:W1:Y:S02]  /*3580*/  FENCE.VIEW.ASYNC.T ;  /* 0x00000000000073c6 */ /* 0x000e640000000200 */
[----:B-1----:R-:W-:Y:S01]  /*3590*/  BAR.SYNC.DEFER_BLOCKING 0x0 ;  /* 0x0000000000007b1d */ /* 0x002fe20000010000 */
[----:B------:R-:W-:Y:S01]  /*35a0*/  IMAD R83, R22, 0x2, R29 ;  /* 0x0000000216537824 */ /* 0x000fe200078e021d */
[----:B------:R-:W-:-:S03]  /*35b0*/  IADD3 R78, P5, PT, R86, UR20, RZ ;  /* 0x00000014564e7c10 */ /* 0x000fc6000ffbe0ff */
[C---:B------:R-:W-:Y:S01]  /*35c0*/  IMAD R27, R22.reuse, 0x2, R83 ;  /* 0x00000002161b7824 */ /* 0x040fe200078e0253 */
[----:B------:R-:W-:Y:S02]  /*35d0*/  LEA.HI.X.SX32 R72, R87, UR21, 0x1, P5 ;  /* 0x0000001557487c11 */ /* 0x000fe4000a8f0eff */
[----:B------:R-:W-:Y:S01]  /*35e0*/  PRMT R185, RZ, 0x7610, R185 ;  /* 0x00007610ffb97816 */ /* 0x000fe200000000b9 */
[C---:B------:R-:W-:Y:S01]  /*35f0*/  IMAD R17, R22.reuse, 0x2, R27 ;  /* 0x0000000216117824 */ /* 0x040fe200078e021b */
[C---:B------:R-:W-:Y:S01]  /*3600*/  LEA R10, P5, R29.reuse, R78, 0x1 ;  /* 0x0000004e1d0a7211 */ /* 0x040fe200078a08ff */
[----:B------:R-:W-:Y:S02]  /*3610*/  @!P4 IMAD.MOV R69, RZ, RZ, -R69 ;  /* 0x000000ffff45c224 */ /* 0x000fe400078e0a45 */
[----:B------:R-:W-:Y:S01]  /*3620*/  @!P3 IMAD.MOV R70, RZ, RZ, -R70 ;  /* 0x000000ffff46b224 */ /* 0x000fe200078e0a46 */
[----:B------:R-:W-:Y:S02]  /*3630*/  LEA.HI.X.SX32 R11, R29, R72, 0x1, P5 ;  /* 0x000000481d0b7211 */ /* 0x000fe400028f0eff */
[----:B------:R-:W-:Y:S01]  /*3640*/  PRMT R201, RZ, 0x7610, R201 ;  /* 0x00007610ffc97816 */ /* 0x000fe200000000c9 */
[----:B------:R-:W-:Y:S01]  /*3650*/  @!P2 IMAD.MOV R71, RZ, RZ, -R71 ;  /* 0x000000ffff47a224 */ /* 0x000fe200078e0a47 */
[----:B------:R-:W-:Y:S01]  /*3660*/  ISETP.LT.AND P5, PT, R9, R20, P0 ;  /* 0x000000140900720c */ /* 0x000fe200007a1270 */
[----:B------:R-:W1:Y:S01]  /*3670*/  LDCU UR6, c[0x0][0x3b0] ;  /* 0x00007600ff0677ac */ /* 0x000e620008000800 */
[----:B------:R-:W2:Y:S02]  /*3680*/  FENCE.VIEW.ASYNC.S ;  /* 0x00000000000073c6 */ /* 0x000ea40000000000 */
[----:B--2---:R2:W3:Y:S02]  /*3690*/  @!UP2 SYNCS.EXCH.64 URZ, [UR11], UR4 ;  /* 0x000000040bffa5b2 */ /* 0x0044e40008000100 */
[----:B---3--:R-:W-:Y:S01]  /*36a0*/  BAR.SYNC.DEFER_BLOCKING 0x0 ;  /* 0x0000000000007b1d */ /* 0x008fe20000010000 */
[----:B------:R-:W-:-:S04]  /*36b0*/  IMAD R19, R22, 0x2, R17 ;  /* 0x0000000216137824 */ /* 0x000fc800078e0211 */
[----:B------:R-:W-:Y:S01]  /*36c0*/  IMAD R21, R22, 0x2, R19 ;  /* 0x0000000216157824 */ /* 0x000fe200078e0213 */
[----:B------:R-:W-:-:S03]  /*36d0*/  LOP3.LUT R12, R0, 0x10, RZ, 0xfc, !PT ;  /* 0x00000010000c7812 */ /* 0x000fc600078efcff */
[----:B------:R-:W-:Y:S01]  /*36e0*/  IMAD R81, R22, 0x2, R21 ;  /* 0x0000000216517824 */ /* 0x000fe200078e0215 */
[----:B------:R-:W-:-:S03]  /*36f0*/  ISETP.LT.AND P4, PT, R12, R20, P0 ;  /* 0x000000140c00720c */ /* 0x000fc60000781270 */
[----:B------:R-:W-:Y:S01]  /*3700*/  IMAD R25, R22, 0x2, R81 ;  /* 0x0000000216197824 */ /* 0x000fe200078e0251 */
[----:B------:R3:W4:Y:S01]  /*3710*/  @P6 LDG.E.U16 R203, desc[UR18][R10.64] ;  /* 0x000000120acb6981 */ /* 0x000722000c1e1500 */
[----:B0-----:R-:W-:-:S04]  /*3720*/  LEA R8, P6, R83, R78, 0x1 ;  /* 0x0000004e53087211 */ /* 0x001fc800078c08ff */
[----:B------:R-:W-:Y:S01]  /*3730*/  LEA.HI.X.SX32 R9, R83, R72, 0x1, P6 ;  /* 0x0000004853097211 */ /* 0x000fe200030f0eff */
[----:B------:R-:W-:Y:S01]  /*3740*/  IMAD R13, R22, 0x2, R25 ;  /* 0x00000002160d7824 */ /* 0x000fe200078e0219 */
[----:B------:R-:W-:Y:S02]  /*3750*/  ISETP.GE.AND P3, PT, R31, RZ, PT ;  /* 0x000000ff1f00720c */ /* 0x000fe40003f66270 */
[----:B------:R-:W-:Y:S01]  /*3760*/  LOP3.LUT R12, R0, 0x18, RZ, 0xfc, !PT ;  /* 0x00000018000c7812 */ /* 0x000fe200078efcff */
[----:B------:R0:W5:Y:S01]  /*3770*/  @P5 LDG.E.U16 R185, desc[UR18][R8.64] ;  /* 0x0000001208b95981 */ /* 0x000162000c1e1500 */
[----:B---3--:R-:W-:Y:S01]  /*3780*/  LEA R10, P5, R19, R78, 0x1 ;  /* 0x0000004e130a7211 */ /* 0x008fe200078a08ff */
[C---:B------:R-:W-:Y:S01]  /*3790*/  IMAD R31, R22.reuse, 0x2, R13 ;  /* 0x00000002161f7824 */ /* 0x040fe200078e020d */
[----:B------:R-:W-:Y:S02]  /*37a0*/  ISETP.GE.AND P6, PT, R15, RZ, PT ;  /* 0x000000ff0f00720c */ /* 0x000fe40003fc6270 */
[----:B------:R-:W-:Y:S01]  /*37b0*/  LEA.HI.X.SX32 R11, R19, R72, 0x1, P5 ;  /* 0x00000048130b7211 */ /* 0x000fe200028f0eff */
[----:B------:R-:W-:Y:S01]  /*37c0*/  IMAD R33, R22, 0x2, R31 ;  /* 0x0000000216217824 */ /* 0x000fe200078e021f */
[----:B------:R-:W-:-:S03]  /*37d0*/  ISETP.LT.AND P5, PT, R12, R20, P0 ;  /* 0x000000140c00720c */ /* 0x000fc600007a1270 */
[----:B------:R3:W2:Y:S01]  /*37e0*/  @P4 LDG.E.U16 R201, desc[UR18][R10.64] ;  /* 0x000000120ac94981 */ /* 0x0006a2000c1e1500 */
[C---:B0-----:R-:W-:Y:S01]  /*37f0*/  LEA R8, P4, R13.reuse, R78, 0x1 ;  /* 0x0000004e0d087211 */ /* 0x041fe200078808ff */
[C---:B------:R-:W-:Y:S01]  /*3800*/  IMAD R107, R22.reuse, 0x2, R33 ;  /* 0x00000002166b7824 */ /* 0x040fe200078e0221 */
[----:B------:R-:W-:Y:S02]  /*3810*/  PRMT R15, RZ, 0x7610, R15 ;  /* 0x00007610ff0f7816 */ /* 0x000fe4000000000f */
[----:B------:R-:W-:Y:S01]  /*3820*/  LEA.HI.X.SX32 R9, R13, R72, 0x1, P4 ;  /* 0x000000480d097211 */ /* 0x000fe200020f0eff */
[----:B------:R-:W-:Y:S01]  /*3830*/  IMAD R13, R22, 0x2, R107 ;  /* 0x00000002160d7824 */ /* 0x000fe200078e026b */
[----:B------:R-:W-:Y:S02]  /*3840*/  LOP3.LUT R12, R0, 0x1a, RZ, 0xfc, !PT ;  /* 0x0000001a000c7812 */ /* 0x000fe400078efcff */
[----:B------:R-:W-:Y:S01]  /*3850*/  ISETP.GE.AND P4, PT, R85, RZ, PT ;  /* 0x000000ff5500720c */ /* 0x000fe20003f86270 */
[----:B------:R-:W-:Y:S01]  /*3860*/  IMAD R85, R22, 0x2, R13 ;  /* 0x0000000216557824 */ /* 0x000fe200078e020d */
[----:B------:R0:W2:Y:S01]  /*3870*/  @P5 LDG.E.U16 R15, desc[UR18][R8.64] ;  /* 0x00000012080f5981 */ /* 0x0000a2000c1e1500 */
[----:B---3--:R-:W-:-:S02]  /*3880*/  LEA R10, P5, R31, R78, 0x1 ;  /* 0x0000004e1f0a7211 */ /* 0x008fc400078a08ff */
[----:B------:R-:W-:Y:S01]  /*3890*/  ISETP.LT.AND P2, PT, R12, R20, P0 ;  /* 0x000000140c00720c */ /* 0x000fe20000741270 */
[C---:B------:R-:W-:Y:S01]  /*38a0*/  IMAD R117, R22.reuse, 0x2, R85 ;  /* 0x0000000216757824 */ /* 0x040fe200078e0255 */
[----:B------:R-:W-:Y:S02]  /*38b0*/  LEA.HI.X.SX32 R11, R31, R72, 0x1, P5 ;  /* 0x000000481f0b7211 */ /* 0x000fe400028f0eff */
[----:B------:R-:W-:Y:S01]  /*38c0*/  ISETP.GE.AND P5, PT, R105, RZ, PT ;  /* 0x000000ff6900720c */ /* 0x000fe20003fa6270 */
[----:B------:R-:W-:Y:S01]  /*38d0*/  IMAD R105, R22, 0x2, R117 ;  /* 0x0000000216697824 */ /* 0x000fe200078e0275 */
[----:B------:R-:W-:Y:S02]  /*38e0*/  LOP3.LUT R251, R0, 0x20, RZ, 0xfc, !PT ;  /* 0x0000002000fb7812 */ /* 0x000fe400078efcff */
[----:B------:R-:W-:Y:S01]  /*38f0*/  PRMT R183, RZ, 0x7610, R183 ;  /* 0x00007610ffb77816 */ /* 0x000fe200000000b7 */
[----:B------:R-:W-:Y:S01]  /*3900*/  @!P6 IMAD.MOV R74, RZ, RZ, -R74 ;  /* 0x000000ffff4ae224 */ /* 0x000fe200078e0a4a */
[----:B------:R-:W-:Y:S01]  /*3910*/  ISETP.LT.AND P6, PT, R251, R20, P0 ;  /* 0x00000014fb00720c */ /* 0x000fe200007c1270 */
[----:B------:R-:W-:-:S03]  /*3920*/  IMAD R31, R22, 0x2, R105 ;  /* 0x00000002161f7824 */ /* 0x000fc600078e0269 */
[----:B------:R3:W2:Y:S01]  /*3930*/  @P2 LDG.E.U16 R183, desc[UR18][R10.64] ;  /* 0x000000120ab72981 */ /* 0x0006a2000c1e1500 */
[C---:B------:R-:W-:Y:S01]  /*3940*/  IMAD R111, R22.reuse, 0x2, R31 ;  /* 0x00000002166f7824 */ /* 0x040fe200078e021f */
[C---:B0-----:R-:W-:Y:S02]  /*3950*/  LEA R8, P2, R13.reuse, R78, 0x1 ;  /* 0x0000004e0d087211 */ /* 0x041fe400078408ff */
[----:B------:R-:W-:Y:S01]  /*3960*/  PRMT R199, RZ, 0x7610, R199 ;  /* 0x00007610ffc77816 */ /* 0x000fe200000000c7 */
[----:B------:R-:W-:Y:S01]  /*3970*/  IMAD R127, R22, 0x2, R111 ;  /* 0x00000002167f7824 */ /* 0x000fe200078e026f */
[----:B------:R-:W-:Y:S02]  /*3980*/  LOP3.LUT R243, R0, 0x28, RZ, 0xfc, !PT ;  /* 0x0000002800f37812 */ /* 0x000fe400078efcff */
[----:B------:R-:W-:Y:S01]  /*3990*/  LEA.HI.X.SX32 R9, R13, R72, 0x1, P2 ;  /* 0x000000480d097211 */ /* 0x000fe200010f0eff */
[----:B------:R-:W-:Y:S01]  /*39a0*/  IMAD R109, R22, 0x2, R127 ;  /* 0x00000002166d7824 */ /* 0x000fe200078e027f */
[----:B------:R-:W-:-:S03]  /*39b0*/  ISETP.LT.AND P2, PT, R243, R20, P0 ;  /* 0x00000014f300720c */ /* 0x000fc60000741270 */
[----:B------:R0:W2:Y:S01]  /*39c0*/  @P6 LDG.E.U16 R199, desc[UR18][R8.64] ;  /* 0x0000001208c76981 */ /* 0x0000a2000c1e1500 */
[C---:B------:R-:W-:Y:S01]  /*39d0*/  LEA R12, P6, R31.reuse, R78, 0x1 ;  /* 0x0000004e1f0c7211 */ /* 0x040fe200078c08ff */
[----:B---3--:R-:W-:Y:S01]  /*39e0*/  IMAD R11, R22, 0x2, R109 ;  /* 0x00000002160b7824 */ /* 0x008fe200078e026d */
[----:B------:R-:W-:Y:S02]  /*39f0*/  LOP3.LUT R235, R0, 0x30, RZ, 0xfc, !PT ;  /* 0x0000003000eb7812 */ /* 0x000fe400078efcff */
[----:B------:R-:W-:Y:S01]  /*3a00*/  LEA.HI.X.SX32 R13, R31, R72, 0x1, P6 ;  /* 0x000000481f0d7211 */ /* 0x000fe200030f0eff */
[C---:B------:R-:W-:Y:S01]  /*3a10*/  IMAD R31, R22.reuse, 0x2, R11 ;  /* 0x00000002161f7824 */ /* 0x040fe200078e020b */
[----:B------:R-:W-:Y:S02]  /*3a20*/  PRMT R177, RZ, 0x7610, R177 ;  /* 0x00007610ffb17816 */ /* 0x000fe400000000b1 */
[----:B------:R-:W-:Y:S01]  /*3a30*/  ISETP.LT.AND P6, PT, R235, R20, P0 ;  /* 0x00000014eb00720c */ /* 0x000fe200007c1270 */
[----:B------:R-:W-:-:S02]  /*3a40*/  IMAD R129, R22, 0x2, R31 ;  /* 0x0000000216817824 */ /* 0x000fc400078e021f */
[----:B------:R-:W-:Y:S01]  /*3a50*/  @!P3 IMAD.MOV R75, RZ, RZ, -R75 ;  /* 0x000000ffff4bb224 */ /* 0x000fe200078e0a4b */
[----:B------:R3:W2:Y:S01]  /*3a60*/  @P2 LDG.E.U16 R177, desc[UR18][R12.64] ;  /* 0x000000120cb12981 */ /* 0x0006a2000c1e1500 */
[----:B------:R-:W-:Y:S01]  /*3a70*/  ISETP.GE.AND P3, PT, R95, RZ, PT ;  /* 0x000000ff5f00720c */ /* 0x000fe20003f66270 */
[----:B------:R-:W-:Y:S01]  /*3a80*/  IMAD R95, R22, 0x2, R129 ;  /* 0x00000002165f7824 */ /* 0x000fe200078e0281 */
[----:B------:R-:W-:Y:S01]  /*3a90*/  LEA R10, P2, R11, R78, 0x1 ;  /* 0x0000004e0b0a7211 */ /* 0x000fe200078408ff */
[----:B------:R-:W-:Y:S01]  /*3aa0*/  @!P4 IMAD.MOV R96, RZ, RZ, -R96 ;  /* 0x000000ffff60c224 */ /* 0x000fe200078e0a60 */
[----:B0-----:R-:W-:Y:S02]  /*3ab0*/  LOP3.LUT R8, R0, 0x38, RZ, 0xfc, !PT ;  /* 0x0000003800087812 */ /* 0x001fe400078efcff */
[----:B------:R-:W-:Y:S01]  /*3ac0*/  PRMT R189, RZ, 0x7610, R189 ;  /* 0x00007610ffbd7816 */ /* 0x000fe200000000bd */
[----:B------:R-:W-:Y:S01]  /*3ad0*/  @!P5 IMAD.MOV R97, RZ, RZ, -R97 ;  /* 0x000000ffff61d224 */ /* 0x000fe200078e0a61 */
[----:B------:R-:W-:Y:S01]  /*3ae0*/  ISETP.GE.AND P4, PT, R113, RZ, PT ;  /* 0x000000ff7100720c */ /* 0x000fe20003f86270 */
[----:B------:R-:W-:Y:S01]  /*3af0*/  IMAD R113, R22, 0x2, R95 ;  /* 0x0000000216717824 */ /* 0x000fe200078e025f */
[----:B------:R-:W-:-:S02]  /*3b00*/  LEA.HI.X.SX32 R11, R11, R72, 0x1, P2 ;  /* 0x000000480b0b7211 */ /* 0x000fc400010f0eff */
[----:B------:R-:W-:-:S03]  /*3b10*/  ISETP.LT.AND P5, PT, R8, R20, P0 ;  /* 0x000000140800720c */ /* 0x000fc600007a1270 */
[----:B------:R0:W2:Y:S01]  /*3b20*/  @P6 LDG.E.U16 R189, desc[UR18][R10.64] ;  /* 0x000000120abd6981 */ /* 0x0000a2000c1e1500 */
[C---:B---3--:R-:W-:Y:S02]  /*3b30*/  LEA R12, P6, R113.reuse, R78, 0x1 ;  /* 0x0000004e710c7211 */ /* 0x048fe400078c08ff */
[----:B------:R-:W-:Y:S02]  /*3b40*/  LOP3.LUT R249, R0, 0x22, RZ, 0xfc, !PT ;  /* 0x0000002200f97812 */ /* 0x000fe400078efcff */
[----:B------:R-:W-:Y:S02]  /*3b50*/  PRMT R187, RZ, 0x7610, R187 ;  /* 0x00007610ffbb7816 */ /* 0x000fe400000000bb */
[----:B------:R-:W-:Y:S02]  /*3b60*/  LEA.HI.X.SX32 R13, R113, R72, 0x1, P6 ;  /* 0x00000048710d7211 */ /* 0x000fe400030f0eff */
[----:B------:R-:W-:-:S03]  /*3b70*/  ISETP.LT.AND P6, PT, R249, R20, P0 ;  /* 0x00000014f900720c */ /* 0x000fc600007c1270 */
[----:B------:R3:W2:Y:S01]  /*3b80*/  @P5 LDG.E.U16 R187, desc[UR18][R12.64] ;  /* 0x000000120cbb5981 */ /* 0x0006a2000c1e1500 */
[C---:B0-----:R-:W-:Y:S02]  /*3b90*/  LEA R10, P5, R85.reuse, R78, 0x1 ;  /* 0x0000004e550a7211 */ /* 0x041fe400078a08ff */
[----:B------:R-:W-:Y:S01]  /*3ba0*/  ISETP.GE.AND P2, PT, R136, RZ, PT ;  /* 0x000000ff8800720c */ /* 0x000fe20003f46270 */
[----:B------:R-:W-:Y:S01]  /*3bb0*/  @!P4 IMAD.MOV R99, RZ, RZ, -R99 ;  /* 0x000000ffff63c224 */ /* 0x000fe200078e0a63 */
[----:B------:R-:W-:Y:S02]  /*3bc0*/  PRMT R181, RZ, 0x7610, R181 ;  /* 0x00007610ffb57816 */ /* 0x000fe400000000b5 */
[----:B------:R-:W-:Y:S02]  /*3bd0*/  LEA.HI.X.SX32 R11, R85, R72, 0x1, P5 ;  /* 0x00000048550b7211 */ /* 0x000fe400028f0eff */
[----:B------:R-:W-:-:S03]  /*3be0*/  ISETP.GE.AND P4, PT, R138, RZ, PT ;  /* 0x000000ff8a00720c */ /* 0x000fc60003f86270 */
[----:B------:R0:W2:Y:S01]  /*3bf0*/  @P6 LDG.E.U16 R181, desc[UR18][R10.64] ;  /* 0x000000120ab56981 */ /* 0x0000a2000c1e1500 */
[----:B---3--:R-:W-:Y:S01]  /*3c00*/  LEA R12, P6, R21, R78, 0x1 ;  /* 0x0000004e150c7211 */ /* 0x008fe200078c08ff */
[----:B------:R-:W-:Y:S01]  /*3c10*/  @!P3 IMAD.MOV R98, RZ, RZ, -R98 ;  /* 0x000000ffff62b224 */ /* 0x000fe200078e0a62 */
[C---:B------:R-:W-:Y:S02]  /*3c20*/  LOP3.LUT R139, R0.reuse, 0x12, RZ, 0xfc, !PT ;  /* 0x00000012008b7812 */ /* 0x040fe400078efcff */
[----:B------:R-:W-:Y:S02]  /*3c30*/  ISETP.GE.AND P5, PT, R135, RZ, PT ;  /* 0x000000ff8700720c */ /* 0x000fe40003fa6270 */
[----:B------:R-:W-:Y:S01]  /*3c40*/  LOP3.LUT R241, R0, 0x2a, RZ, 0xfc, !PT ;  /* 0x0000002a00f17812 */ /* 0x000fe200078efcff */
[----:B------:R-:W-:Y:S01]  /*3c50*/  @!P2 IMAD.MOV R100, RZ, RZ, -R100 ;  /* 0x000000ffff64a224 */ /* 0x000fe200078e0a64 */
[----:B------:R-:W-:Y:S02]  /*3c60*/  ISETP.GE.AND P3, PT, R133, RZ, PT ;  /* 0x000000ff8500720c */ /* 0x000fe40003f66270 */
[----:B------:R-:W-:-:S02]  /*3c70*/  LEA.HI.X.SX32 R13, R21, R72, 0x1, P6 ;  /* 0x00000048150d7211 */ /* 0x000fc400030f0eff */
[-C--:B------:R-:W-:Y:S02]  /*3c80*/  ISETP.LT.AND P2, PT, R139, R20.reuse, P0 ;  /* 0x000000148b00720c */ /* 0x080fe40000741270 */
[----:B------:R-:W-:Y:S01]  /*3c90*/  ISETP.LT.AND P6, PT, R241, R20, P0 ;  /* 0x00000014f100720c */ /* 0x000fe200007c1270 */
[----:B------:R-:W-:Y:S01]  /*3ca0*/  @!P4 IMAD.MOV R102, RZ, RZ, -R102 ;  /* 0x000000ffff66c224 */ /* 0x000fe200078e0a66 */
[C---:B0-----:R-:W-:Y:S02]  /*3cb0*/  LEA R10, P4, R111.reuse, R78, 0x1 ;  /* 0x0000004e6f0a7211 */ /* 0x041fe400078808ff */
[----:B------:R-:W-:Y:S02]  /*3cc0*/  LOP3.LUT R233, R0, 0x32, RZ, 0xfc, !PT ;  /* 0x0000003200e97812 */ /* 0x000fe400078efcff */
[----:B------:R-:W-:Y:S02]  /*3cd0*/  PRMT R179, RZ, 0x7610, R179 ;  /* 0x00007610ffb37816 */ /* 0x000fe400000000b3 */
[----:B------:R-:W-:Y:S01]  /*3ce0*/  PRMT R85, RZ, 0x7610, R85 ;  /* 0x00007610ff557816 */ /* 0x000fe20000000055 */
[----:B------:R-:W-:Y:S01]  /*3cf0*/  @!P5 IMAD.MOV R103, RZ, RZ, -R103 ;  /* 0x000000ffff67d224 */ /* 0x000fe200078e0a67 */
[----:B------:R-:W-:Y:S01]  /*3d00*/  LEA.HI.X.SX32 R11, R111, R72, 0x1, P4 ;  /* 0x000000486f0b7211 */ /* 0x000fe200020f0eff */
[----:B------:R-:W-:Y:S01]  /*3d10*/  @!P3 IMAD.MOV R101, RZ, RZ, -R101 ;  /* 0x000000ffff65b224 */ /* 0x000fe200078e0a65 */
[----:B------:R-:W-:Y:S01]  /*3d20*/  ISETP.LT.AND P5, PT, R233, R20, P0 ;  /* 0x00000014e900720c */ /* 0x000fe200007a1270 */
[----:B------:R0:W3:Y:S01]  /*3d30*/  @P2 LDG.E.U16 R179, desc[UR18][R12.64] ;  /* 0x000000120cb32981 */ /* 0x0000e2000c1e1500 */
[----:B------:R-:W-:-:S03]  /*3d40*/  ISETP.GE.AND P3, PT, R131, RZ, PT ;  /* 0x000000ff8300720c */ /* 0x000fc60003f66270 */
[----:B------:R1:W2:Y:S01]  /*3d50*/  @P6 LDG.E.U16 R85, desc[UR18][R10.64] ;  /* 0x000000120a556981 */ /* 0x0002a2000c1e1500 */
[----:B------:R-:W-:Y:S02]  /*3d60*/  LOP3.LUT R9, R0, 0x3a, RZ, 0xfc, !PT ;  /* 0x0000003a00097812 */ /* 0x000fe400078efcff */
[----:B------:R-:W-:Y:S02]  /*3d70*/  PRMT R175, RZ, 0x7610, R175 ;  /* 0x00007610ffaf7816 */ /* 0x000fe400000000af */
[C---:B0-----:R-:W-:Y:S01]  /*3d80*/  LEA R12, P6, R31.reuse, R78, 0x1 ;  /* 0x0000004e1f0c7211 */ /* 0x041fe200078c08ff */
[----:B------:R-:W-:Y:S01]  /*3d90*/  IMAD R131, R22, 0x2, R113 ;  /* 0x0000000216837824 */ /* 0x000fe200078e0271 */
[----:B------:R-:W-:Y:S02]  /*3da0*/  ISETP.GE.AND P2, PT, R110, RZ, PT ;  /* 0x000000ff6e00720c */ /* 0x000fe40003f46270 */
[----:B------:R-:W-:Y:S02]  /*3db0*/  LEA.HI.X.SX32 R13, R31, R72, 0x1, P6 ;  /* 0x000000481f0d7211 */ /* 0x000fe400030f0eff */
[----:B------:R-:W-:-:S02]  /*3dc0*/  ISETP.GE.AND P4, PT, R137, RZ, PT ;  /* 0x000000ff8900720c */ /* 0x000fc40003f86270 */
[----:B------:R-:W-:Y:S01]  /*3dd0*/  ISETP.LT.AND P6, PT, R9, R20, P0 ;  /* 0x000000140900720c */ /* 0x000fe200007c1270 */
[----:B------:R0:W2:Y:S01]  /*3de0*/  @P5 LDG.E.U16 R175, desc[UR18][R12.64] ;  /* 0x000000120caf5981 */ /* 0x0000a2000c1e1500 */
[C---:B-1----:R-:W-:Y:S01]  /*3df0*/  LEA R10, P5, R131.reuse, R78, 0x1 ;  /* 0x0000004e830a7211 */ /* 0x042fe200078a08ff */
[----:B------:R-:W-:Y:S01]  /*3e00*/  @!P3 IMAD.MOV R104, RZ, RZ, -R104 ;  /* 0x000000ffff68b224 */ /* 0x000fe200078e0a68 */
[----:B------:R-:W-:Y:S02]  /*3e10*/  ISETP.GE.AND P3, PT, R134, RZ, PT ;  /* 0x000000ff8600720c */ /* 0x000fe40003f66270 */
[----:B------:R-:W-:Y:S01]  /*3e20*/  LOP3.LUT R136, R0, 0xc, RZ, 0xfc, !PT ;  /* 0x0000000c00887812 */ /* 0x000fe200078efcff */
[----:B------:R-:W-:Y:S01]  /*3e30*/  IMAD.MOV.U32 R110, RZ, RZ, R80 ;  /* 0x000000ffff6e7224 */ /* 0x000fe200078e0050 */
[----:B------:R-:W-:Y:S01]  /*3e40*/  PRMT R133, RZ, 0x7610, R133 ;  /* 0x00007610ff857816 */ /* 0x000fe20000000085 */
[----:B------:R-:W-:Y:S01]  /*3e50*/  IMAD.MOV.U32 R111, RZ, RZ, R92 ;  /* 0x000000ffff6f7224 */ /* 0x000fe200078e005c */
[----:B------:R-:W-:-:S02]  /*3e60*/  LEA.HI.X.SX32 R11, R131, R72, 0x1, P5 ;  /* 0x00000048830b7211 */ /* 0x000fc400028f0eff */
[----:B------:R-:W-:Y:S01]  /*3e70*/  ISETP.LT.AND P5, PT, R136, R20, P0 ;  /* 0x000000148800720c */ /* 0x000fe200007a1270 */
[----:B------:R-:W-:Y:S01]  /*3e80*/  @!P2 IMAD.MOV R110, RZ, RZ, -R110 ;  /* 0x000000ffff6ea224 */ /* 0x000fe200078e0a6e */
[----:B------:R-:W-:Y:S01]  /*3e90*/  ISETP.GE.AND P2, PT, R128, RZ, PT ;  /* 0x000000ff8000720c */ /* 0x000fe20003f46270 */
[----:B------:R1:W2:Y:S01]  /*3ea0*/  @P6 LDG.E.U16 R133, desc[UR18][R10.64] ;  /* 0x000000120a856981 */ /* 0x0002a2000c1e1500 */
[----:B------:R-:W-:Y:S01]  /*3eb0*/  @!P4 IMAD.MOV R111, RZ, RZ, -R111 ;  /* 0x000000ffff6fc224 */ /* 0x000fe200078e0a6f */
[C---:B0-----:R-:W-:Y:S02]  /*3ec0*/  LEA R12, P6, R27.reuse, R78, 0x1 ;  /* 0x0000004e1b0c7211 */ /* 0x041fe400078c08ff */
[----:B------:R-:W-:Y:S01]  /*3ed0*/  ISETP.GE.AND P4, PT, R112, RZ, PT ;  /* 0x000000ff7000720c */ /* 0x000fe20003f86270 */
[--C-:B------:R-:W-:Y:S01]  /*3ee0*/  IMAD.MOV.U32 R112, RZ, RZ, R82.reuse ;  /* 0x000000ffff707224 */ /* 0x100fe200078e0052 */
[----:B------:R-:W-:Y:S02]  /*3ef0*/  LOP3.LUT R31, R0, 0x14, RZ, 0xfc, !PT ;  /* 0x00000014001f7812 */ /* 0x000fe400078efcff */
[----:B------:R-:W-:Y:S01]  /*3f00*/  PRMT R82, RZ, 0x7610, R82 ;  /* 0x00007610ff527816 */ /* 0x000fe20000000052 */
[----:B------:R-:W-:Y:S01]  /*3f10*/  @!P3 IMAD.MOV R112, RZ, RZ, -R112 ;  /* 0x000000ffff70b224 */ /* 0x000fe200078e0a70 */
[----:B------:R-:W-:-:S02]  /*3f20*/  LEA.HI.X.SX32 R13, R27, R72, 0x1, P6 ;  /* 0x000000481b0d7211 */ /* 0x000fc400030f0eff */
[----:B------:R-:W-:Y:S01]  /*3f30*/  ISETP.LT.AND P3, PT, R31, R20, P0 ;  /* 0x000000141f00720c */ /* 0x000fe20000761270 */
[----:B------:R-:W-:Y:S02]  /*3f40*/  IMAD.MOV.U32 R113, RZ, RZ, R32 ;  /* 0x000000ffff717224 */ /* 0x000fe400078e0020 */
[----:B------:R0:W2:Y:S01]  /*3f50*/  @P5 LDG.E.U16 R82, desc[UR18][R12.64] ;  /* 0x000000120c525981 */ /* 0x0000a2000c1e1500 */
[C---:B-1----:R-:W-:Y:S01]  /*3f60*/  LEA R10, P5, R81.reuse, R78, 0x1 ;  /* 0x0000004e510a7211 */ /* 0x042fe200078a08ff */
[----:B------:R-:W-:Y:S01]  /*3f70*/  @!P2 IMAD.MOV R113, RZ, RZ, -R113 ;  /* 0x000000ffff71a224 */ /* 0x000fe200078e0a71 */
[----:B------:R-:W-:Y:S02]  /*3f80*/  LOP3.LUT R31, R0, 0x1c, RZ, 0xfc, !PT ;  /* 0x0000001c001f7812 */ /* 0x000fe400078efcff */
[----:B------:R-:W-:Y:S02]  /*3f90*/  PRMT R80, RZ, 0x7610, R80 ;  /* 0x00007610ff507816 */ /* 0x000fe40000000050 */
[----:B------:R-:W-:Y:S01]  /*3fa0*/  ISETP.GE.AND P2, PT, R114, RZ, PT ;  /* 0x000000ff7200720c */ /* 0x000fe20003f46270 */
[----:B------:R-:W-:Y:S01]  /*3fb0*/  IMAD.MOV.U32 R114, RZ, RZ, R30 ;  /* 0x000000ffff727224 */ /* 0x000fe200078e001e */
[----:B------:R-:W-:-:S02]  /*3fc0*/  LEA.HI.X.SX32 R11, R81, R72, 0x1, P5 ;  /* 0x00000048510b7211 */ /* 0x000fc400028f0eff */
[----:B------:R-:W-:Y:S01]  /*3fd0*/  ISETP.LT.AND P5, PT, R31, R20, P0 ;  /* 0x000000141f00720c */ /* 0x000fe200007a1270 */
[----:B------:R-:W-:Y:S01]  /*3fe0*/  @!P4 IMAD.MOV R114, RZ, RZ, -R114 ;  /* 0x000000ffff72c224 */ /* 0x000fe200078e0a72 */
[----:B0-----:R-:W-:Y:S01]  /*3ff0*/  LEA R12, P4, R33, R78, 0x1 ;  /* 0x0000004e210c7211 */ /* 0x001fe200078808ff */
[----:B------:R0:W2:Y:S01]  /*4000*/  @P3 LDG.E.U16 R80, desc[UR18][R10.64] ;  /* 0x000000120a503981 */ /* 0x0000a2000c1e1500 */
[----:B------:R-:W-:Y:S02]  /*4010*/  ISETP.GE.AND P6, PT, R130, RZ, PT ;  /* 0x000000ff8200720c */ /* 0x000fe40003fc6270 */
[----:B------:R-:W-:Y:S01]  /*4020*/  ISETP.GE.AND P3, PT, R115, RZ, PT ;  /* 0x000000ff7300720c */ /* 0x000fe20003f66270 */
[--C-:B------:R-:W-:Y:S01]  /*4030*/  IMAD.MOV.U32 R115, RZ, RZ, R28.reuse ;  /* 0x000000ffff737224 */ /* 0x100fe200078e001c */
[----:B------:R-:W-:Y:S02]  /*4040*/  PRMT R28, RZ, 0x7610, R28 ;  /* 0x00007610ff1c7816 */ /* 0x000fe4000000001c */
[----:B------:R-:W-:-:S02]  /*4050*/  LEA.HI.X.SX32 R13, R33, R72, 0x1, P4 ;  /* 0x00000048210d7211 */ /* 0x000fc400020f0eff */
[----:B------:R-:W-:-:S03]  /*4060*/  LOP3.LUT R247, R0, 0x24, RZ, 0xfc, !PT ;  /* 0x0000002400f77812 */ /* 0x000fc600078efcff */
[----:B------:R1:W2:Y:S01]  /*4070*/  @P5 LDG.E.U16 R28, desc[UR18][R12.64] ;  /* 0x000000120c1c5981 */ /* 0x0002a2000c1e1500 */
[C---:B------:R-:W-:Y:S02]  /*4080*/  LEA R30, P5, R117.reuse, R78, 0x1 ;  /* 0x0000004e751e7211 */ /* 0x040fe400078a08ff */
[----:B------:R-:W-:Y:S01]  /*4090*/  ISETP.GE.AND P4, PT, R116, RZ, PT ;  /* 0x000000ff7400720c */ /* 0x000fe20003f86270 */
[----:B------:R-:W-:Y:S01]  /*40a0*/  IMAD.MOV.U32 R116, RZ, RZ, R26 ;  /* 0x000000ffff747224 */ /* 0x000fe200078e001a */
[----:B------:R-:W-:Y:S01]  /*40b0*/  LOP3.LUT R239, R0, 0x2c, RZ, 0xfc, !PT ;  /* 0x0000002c00ef7812 */ /* 0x000fe200078efcff */
[----:B------:R-:W-:Y:S01]  /*40c0*/  @!P6 IMAD.MOV R115, RZ, RZ, -R115 ;  /* 0x000000ffff73e224 */ /* 0x000fe200078e0a73 */
[----:B------:R-:W-:Y:S01]  /*40d0*/  LEA.HI.X.SX32 R31, R117, R72, 0x1, P5 ;  /* 0x00000048751f7211 */ /* 0x000fe200028f0eff */
[----:B------:R-:W-:Y:S01]  /*40e0*/  IMAD.MOV.U32 R117, RZ, RZ, R24 ;  /* 0x000000ffff757224 */ /* 0x000fe200078e0018 */
[-C--:B------:R-:W-:Y:S01]  /*40f0*/  ISETP.LT.AND P6, PT, R247, R20.reuse, P0 ;  /* 0x00000014f700720c */ /* 0x080fe200007c1270 */
[----:B------:R-:W-:Y:S01]  /*4100*/  @!P2 IMAD.MOV R116, RZ, RZ, -R116 ;  /* 0x000000ffff74a224 */ /* 0x000fe200078e0a74 */
[----:B------:R-:W-:Y:S01]  /*4110*/  ISETP.LT.AND P2, PT, R239, R20, P0 ;  /* 0x00000014ef00720c */ /* 0x000fe20000741270 */
[----:B------:R-:W-:Y:S01]  /*4120*/  @!P3 IMAD.MOV R117, RZ, RZ, -R117 ;  /* 0x000000ffff75b224 */ /* 0x000fe200078e0a75 */
[----:B------:R-:W-:-:S02]  /*4130*/  LEA R32, P3, R127, R78, 0x1 ;  /* 0x0000004e7f207211 */ /* 0x000fc400078608ff */
[----:B0-----:R-:W-:Y:S02]  /*4140*/  LOP3.LUT R10, R0, 0x34, RZ, 0xfc, !PT ;  /* 0x00000034000a7812 */ /* 0x001fe400078efcff */
[----:B------:R-:W-:Y:S02]  /*4150*/  PRMT R26, RZ, 0x7610, R26 ;  /* 0x00007610ff1a7816 */ /* 0x000fe4000000001a */
[----:B------:R-:W-:Y:S01]  /*4160*/  ISETP.GE.AND P5, PT, R118, RZ, PT ;  /* 0x000000ff7600720c */ /* 0x000fe20003fa6270 */
[--C-:B------:R-:W-:Y:S01]  /*4170*/  IMAD.MOV.U32 R118, RZ, RZ, R18.reuse ;  /* 0x000000ffff767224 */ /* 0x100fe200078e0012 */
[----:B------:R-:W-:Y:S02]  /*4180*/  LEA.HI.X.SX32 R33, R127, R72, 0x1, P3 ;  /* 0x000000487f217211 */ /* 0x000fe400018f0eff */
[----:B------:R-:W-:Y:S01]  /*4190*/  PRMT R18, RZ, 0x7610, R18 ;  /* 0x00007610ff127816 */ /* 0x000fe20000000012 */
[----:B------:R0:W2:Y:S01]  /*41a0*/  @P6 LDG.E.U16 R26, desc[UR18][R30.64] ;  /* 0x000000121e1a6981 */ /* 0x0000a2000c1e1500 */
[----:B------:R-:W-:-:S02]  /*41b0*/  ISETP.LT.AND P3, PT, R10, R20, P0 ;  /* 0x000000140a00720c */ /* 0x000fc40000761270 */
[----:B-1----:R-:W-:Y:S02]  /*41c0*/  LEA R12, P6, R129, R78, 0x1 ;  /* 0x0000004e810c7211 */ /* 0x002fe400078c08ff */
[----:B------:R-:W-:Y:S01]  /*41d0*/  LOP3.LUT R11, R0, 0x3c, RZ, 0xfc, !PT ;  /* 0x0000003c000b7812 */ /* 0x000fe200078efcff */
[----:B------:R-:W2:Y:S01]  /*41e0*/  @P2 LDG.E.U16 R18, desc[UR18][R32.64] ;  /* 0x0000001220122981 */ /* 0x000ea2000c1e1500 */
[----:B------:R-:W-:Y:S01]  /*41f0*/  ISETP.GE.AND P2, PT, R119, RZ, PT ;  /* 0x000000ff7700720c */ /* 0x000fe20003f46270 */
[----:B------:R-:W-:Y:S01]  /*4200*/  IMAD.MOV.U32 R119, RZ, RZ, R90 ;  /* 0x000000ffff777224 */ /* 0x000fe200078e005a */
[----:B------:R-:W-:Y:S01]  /*4210*/  PRMT R24, RZ, 0x7610, R24 ;  /* 0x00007610ff187816 */ /* 0x000fe20000000018 */
[----:B------:R-:W-:Y:S01]  /*4220*/  IMAD R131, R22, 0x2, R131 ;  /* 0x0000000216837824 */ /* 0x000fe200078e0283 */
[----:B------:R-:W-:Y:S02]  /*4230*/  LEA.HI.X.SX32 R13, R129, R72, 0x1, P6 ;  /* 0x00000048810d7211 */ /* 0x000fe400030f0eff */
[----:B------:R-:W-:Y:S01]  /*4240*/  ISETP.LT.AND P6, PT, R11, R20, P0 ;  /* 0x000000140b00720c */ /* 0x000fe200007c1270 */
[----:B------:R-:W-:Y:S01]  /*4250*/  @!P5 IMAD.MOV R119, RZ, RZ, -R119 ;  /* 0x000000ffff77d224 */ /* 0x000fe200078e0a77 */
[----:B0-----:R-:W-:Y:S01]  /*4260*/  LEA R30, P5, R131, R78, 0x1 ;  /* 0x0000004e831e7211 */ /* 0x001fe200078a08ff */
[----:B------:R-:W-:Y:S01]  /*4270*/  @!P4 IMAD.MOV R118, RZ, RZ, -R118 ;  /* 0x000000ffff76c224 */ /* 0x000fe200078e0a76 */
[----:B------:R0:W2:Y:S01]  /*4280*/  @P3 LDG.E.U16 R24, desc[UR18][R12.64] ;  /* 0x000000120c183981 */ /* 0x0000a2000c1e1500 */
[----:B------:R-:W-:-:S02]  /*4290*/  ISETP.GE.AND P4, PT, R126, RZ, PT ;  /* 0x000000ff7e00720c */ /* 0x000fc40003f86270 */
[----:B------:R-:W-:Y:S01]  /*42a0*/  ISETP.GE.AND P3, PT, R120, RZ, PT ;  /* 0x000000ff7800720c */ /* 0x000fe20003f66270 */
[--C-:B------:R-:W-:Y:S01]  /*42b0*/  IMAD.MOV.U32 R120, RZ, RZ, R84.reuse ;  /* 0x000000ffff787224 */ /* 0x100fe200078e0054 */
[----:B------:R-:W-:Y:S02]  /*42c0*/  PRMT R84, RZ, 0x7610, R84 ;  /* 0x00007610ff547816 */ /* 0x000fe40000000054 */
[----:B------:R-:W-:Y:S02]  /*42d0*/  LEA.HI.X.SX32 R31, R131, R72, 0x1, P5 ;  /* 0x00000048831f7211 */ /* 0x000fe400028f0eff */
[----:B------:R-:W-:-:S03]  /*42e0*/  LOP3.LUT R92, R0, 0xe, RZ, 0xfc, !PT ;  /* 0x0000000e005c7812 */ /* 0x000fc600078efcff */
[----:B------:R1:W2:Y:S01]  /*42f0*/  @P6 LDG.E.U16 R84, desc[UR18][R30.64] ;  /* 0x000000121e546981 */ /* 0x0002a2000c1e1500 */
[C---:B0-----:R-:W-:Y:S02]  /*4300*/  LEA R12, P6, R17.reuse, R78, 0x1 ;  /* 0x0000004e110c7211 */ /* 0x041fe400078c08ff */
[----:B------:R-:W-:Y:S01]  /*4310*/  ISETP.LT.AND P5, PT, R92, R20, P0 ;  /* 0x000000145c00720c */ /* 0x000fe200007a1270 */
[----:B------:R-:W-:Y:S01]  /*4320*/  @!P4 IMAD.MOV R120, RZ, RZ, -R120 ;  /* 0x000000ffff78c224 */ /* 0x000fe200078e0a78 */
[----:B------:R-:W-:Y:S02]  /*4330*/  LEA.HI.X.SX32 R13, R17, R72, 0x1, P6 ;  /* 0x00000048110d7211 */ /* 0x000fe400030f0eff */
[----:B------:R-:W-:Y:S02]  /*4340*/  ISETP.GE.AND P4, PT, R121, RZ, PT ;  /* 0x000000ff7900720c */ /* 0x000fe40003f86270 */
[----:B------:R-:W-:Y:S01]  /*4350*/  ISETP.GE.AND P6, PT, R122, RZ, PT ;  /* 0x000000ff7a00720c */ /* 0x000fe20003fc6270 */
[----:B------:R-:W-:Y:S01]  /*4360*/  IMAD.MOV.U32 R122, RZ, RZ, R88 ;  /* 0x000000ffff7a7224 */ /* 0x000fe200078e0058 */
[----:B------:R-:W-:Y:S01]  /*4370*/  LOP3.LUT R32, R0, 0x16, RZ, 0xfc, !PT ;  /* 0x0000001600207812 */ /* 0x000fe200078efcff */
[----:B------:R-:W-:Y:S01]  /*4380*/  IMAD.MOV.U32 R121, RZ, RZ, R89 ;  /* 0x000000ffff797224 */ /* 0x000fe200078e0059 */
[----:B------:R-:W-:Y:S01]  /*4390*/  PRMT R205, RZ, 0x7610, R205 ;  /* 0x00007610ffcd7816 */ /* 0x000fe200000000cd */
[----:B------:R-:W-:Y:S01]  /*43a0*/  @!P3 IMAD.MOV R122, RZ, RZ, -R122 ;  /* 0x000000ffff7ab224 */ /* 0x000fe200078e0a7a */
[----:B------:R-:W-:Y:S01]  /*43b0*/  ISETP.GE.AND P3, PT, R125, RZ, PT ;  /* 0x000000ff7d00720c */ /* 0x000fe20003f66270 */
[----:B------:R-:W-:Y:S01]  /*43c0*/  @!P2 IMAD.MOV R121, RZ, RZ, -R121 ;  /* 0x000000ffff79a224 */ /* 0x000fe200078e0a79 */
[----:B------:R-:W-:-:S02]  /*43d0*/  ISETP.LT.AND P2, PT, R32, R20, P0 ;  /* 0x000000142000720c */ /* 0x000fc40000741270 */
[----:B------:R0:W2:Y:S01]  /*43e0*/  @P5 LDG.E.U16 R205, desc[UR18][R12.64] ;  /* 0x000000120ccd5981 */ /* 0x0000a2000c1e1500 */
[C---:B-1----:R-:W-:Y:S01]  /*43f0*/  LEA R30, P5, R25.reuse, R78, 0x1 ;  /* 0x0000004e191e7211 */ /* 0x042fe200078a08ff */
[----:B------:R-:W-:Y:S01]  /*4400*/  @!P4 IMAD.MOV R79, RZ, RZ, -R79 ;  /* 0x000000ffff4fc224 */ /* 0x000fe200078e0a4f */
[C---:B------:R-:W-:Y:S02]  /*4410*/  LOP3.LUT R245, R0.reuse, 0x26, RZ, 0xfc, !PT ;  /* 0x0000002600f57812 */ /* 0x040fe400078efcff */
[----:B------:R-:W-:Y:S01]  /*4420*/  LOP3.LUT R32, R0, 0x1e, RZ, 0xfc, !PT ;  /* 0x0000001e00207812 */ /* 0x000fe200078efcff */
[----:B------:R-:W-:Y:S01]  /*4430*/  @!P6 IMAD.MOV R76, RZ, RZ, -R76 ;  /* 0x000000ffff4ce224 */ /* 0x000fe200078e0a4c */
[----:B------:R-:W-:Y:S02]  /*4440*/  PRMT R207, RZ, 0x7610, R207 ;  /* 0x00007610ffcf7816 */ /* 0x000fe400000000cf */
[----:B------:R-:W-:Y:S01]  /*4450*/  ISETP.GE.AND P4, PT, R124, RZ, PT ;  /* 0x000000ff7c00720c */ /* 0x000fe20003f86270 */
[----:B------:R-:W-:Y:S01]  /*4460*/  IMAD.MOV.U32 R124, RZ, RZ, R34 ;  /* 0x000000ffff7c7224 */ /* 0x000fe200078e0022 */
[----:B------:R-:W-:-:S02]  /*4470*/  LEA.HI.X.SX32 R31, R25, R72, 0x1, P5 ;  /* 0x00000048191f7211 */ /* 0x000fc400028f0eff */
[-C--:B------:R-:W-:Y:S02]  /*4480*/  ISETP.LT.AND P6, PT, R245, R20.reuse, P0 ;  /* 0x00000014f500720c */ /* 0x080fe400007c1270 */
[----:B------:R-:W-:Y:S01]  /*4490*/  ISETP.LT.AND P5, PT, R32, R20, P0 ;  /* 0x000000142000720c */ /* 0x000fe200007a1270 */
[----:B------:R-:W-:Y:S01]  /*44a0*/  @!P3 IMAD.MOV R124, RZ, RZ, -R124 ;  /* 0x000000ffff7cb224 */ /* 0x000fe200078e0a7c */
[----:B------:R-:W2:Y:S01]  /*44b0*/  @P2 LDG.E.U16 R207, desc[UR18][R30.64] ;  /* 0x000000121ecf2981 */ /* 0x000ea2000c1e1500 */
[-C--:B------:R-:W-:Y:S02]  /*44c0*/  LEA R34, P3, R105, R78.reuse, 0x1 ;  /* 0x0000004e69227211 */ /* 0x080fe400078608ff */
[----:B0-----:R-:W-:Y:S01]  /*44d0*/  LEA R12, P2, R107, R78, 0x1 ;  /* 0x0000004e6b0c7211 */ /* 0x001fe200078408ff */
[----:B------:R-:W-:Y:S01]  /*44e0*/  IMAD.MOV.U32 R126, RZ, RZ, R35 ;  /* 0x000000ffff7e7224 */ /* 0x000fe200078e0023 */
[----:B------:R-:W-:Y:S02]  /*44f0*/  PRMT R211, RZ, 0x7610, R211 ;  /* 0x00007610ffd37816 */ /* 0x000fe400000000d3 */
[----:B------:R-:W-:-:S02]  /*4500*/  PRMT R209, RZ, 0x7610, R209 ;  /* 0x00007610ffd17816 */ /* 0x000fc400000000d1 */
[-C--:B------:R-:W-:Y:S02]  /*4510*/  LEA.HI.X.SX32 R35, R105, R72.reuse, 0x1, P3 ;  /* 0x0000004869237211 */ /* 0x080fe400018f0eff */
[----:B------:R-:W-:-:S03]  /*4520*/  LEA.HI.X.SX32 R13, R107, R72, 0x1, P2 ;  /* 0x000000486b0d7211 */ /* 0x000fc600010f0eff */
[----:B------:R-:W2:Y:S01]  /*4530*/  @P6 LDG.E.U16 R211, desc[UR18][R34.64] ;  /* 0x0000001222d36981 */ /* 0x000ea2000c1e1500 */
[----:B------:R-:W-:-:S03]  /*4540*/  LEA R88, P6, R93, R78, 0x1 ;  /* 0x0000004e5d587211 */ /* 0x000fc600078c08ff */
[----:B------:R0:W2:Y:S01]  /*4550*/  @P5 LDG.E.U16 R209, desc[UR18][R12.64] ;  /* 0x000000120cd15981 */ /* 0x0000a2000c1e1500 */
[----:B------:R-:W-:Y:S02]  /*4560*/  LEA R32, P5, R109, R78, 0x1 ;  /* 0x0000004e6d207211 */ /* 0x000fe400078a08ff */
[C---:B------:R-:W-:Y:S02]  /*4570*/  LOP3.LUT R237, R0.reuse, 0x2e, RZ, 0xfc, !PT ;  /* 0x0000002e00ed7812 */ /* 0x040fe400078efcff */
[-C--:B------:R-:W-:Y:S02]  /*4580*/  LEA.HI.X.SX32 R89, R93, R72.reuse, 0x1, P6 ;  /* 0x000000485d597211 */ /* 0x080fe400030f0eff */
[----:B------:R-:W-:Y:S02]  /*4590*/  LEA.HI.X.SX32 R33, R109, R72, 0x1, P5 ;  /* 0x000000486d217211 */ /* 0x000fe400028f0eff */
[----:B0-----:R-:W-:Y:S02]  /*45a0*/  LOP3.LUT R12, R0, 0x36, RZ, 0xfc, !PT ;  /* 0x00000036000c7812 */ /* 0x001fe400078efcff */
[----:B------:R-:W-:-:S02]  /*45b0*/  LEA R90, P6, R91, R78, 0x1 ;  /* 0x0000004e5b5a7211 */ /* 0x000fc400078c08ff */
[-C--:B------:R-:W-:Y:S02]  /*45c0*/  ISETP.LT.AND P3, PT, R237, R20.reuse, P0 ;  /* 0x00000014ed00720c */ /* 0x080fe40000761270 */
[----:B------:R-:W-:Y:S02]  /*45d0*/  ISETP.LT.AND P5, PT, R12, R20, P0 ;  /* 0x000000140c00720c */ /* 0x000fe400007a1270 */
[----:B------:R-:W-:Y:S02]  /*45e0*/  LEA.HI.X.SX32 R91, R91, R72, 0x1, P6 ;  /* 0x000000485b5b7211 */ /* 0x000fe400030f0eff */
[C---:B------:R-:W-:Y:S02]  /*45f0*/  LEA R30, P6, R95.reuse, R78, 0x1 ;  /* 0x0000004e5f1e7211 */ /* 0x040fe400078c08ff */
[----:B------:R-:W-:Y:S02]  /*4600*/  PRMT R213, RZ, 0x7610, R213 ;  /* 0x00007610ffd57816 */ /* 0x000fe400000000d5 */
[----:B------:R-:W-:Y:S01]  /*4610*/  PRMT R215, RZ, 0x7610, R215 ;  /* 0x00007610ffd77816 */ /* 0x000fe200000000d7 */
[----:B------:R-:W-:Y:S01]  /*4620*/  IMAD R131, R22, 0x2, R131 ;  /* 0x0000000216837824 */ /* 0x000fe200078e0283 */
[----:B------:R-:W-:-:S02]  /*4630*/  LEA.HI.X.SX32 R31, R95, R72, 0x1, P6 ;  /* 0x000000485f1f7211 */ /* 0x000fc400030f0eff */
[----:B------:R-:W-:Y:S01]  /*4640*/  ISETP.GE.AND P2, PT, R123, RZ, PT ;  /* 0x000000ff7b00720c */ /* 0x000fe20003f46270 */
[----:B------:R0:W2:Y:S04]  /*4650*/  @P3 LDG.E.U16 R213, desc[UR18][R32.64] ;  /* 0x0000001220d53981 */ /* 0x0000a8000c1e1500 */
[----:B------:R1:W2:Y:S01]  /*4660*/  @P5 LDG.E.U16 R215, desc[UR18][R30.64] ;  /* 0x000000121ed75981 */ /* 0x0002a2000c1e1500 */
[----:B------:R-:W-:Y:S01]  /*4670*/  @!P4 IMAD.MOV R126, RZ, RZ, -R126 ;  /* 0x000000ffff7ec224 */ /* 0x000fe200078e0a7e */
[----:B------:R-:W-:Y:S02]  /*4680*/  ISETP.GE.AND P4, PT, R94, RZ, PT ;  /* 0x000000ff5e00720c */ /* 0x000fe40003f86270 */
[----:B0-----:R-:W-:-:S04]  /*4690*/  LEA R32, P5, R131, R78, 0x1 ;  /* 0x0000004e83207211 */ /* 0x001fc800078a08ff */
[----:B------:R-:W-:Y:S02]  /*46a0*/  LEA.HI.X.SX32 R33, R131, R72, 0x1, P5 ;  /* 0x0000004883217211 */ /* 0x000fe400028f0eff */
[----:B------:R-:W-:Y:S01]  /*46b0*/  ISETP.GE.AND P5, PT, R106, RZ, PT ;  /* 0x000000ff6a00720c */ /* 0x000fe20003fa6270 */
[----:B------:R-:W-:Y:S01]  /*46c0*/  @!P2 IMAD.MOV R61, RZ, RZ, -R61 ;  /* 0x000000ffff3da224 */ /* 0x000fe200078e0a3d */
[----:B------:R-:W-:Y:S02]  /*46d0*/  ISETP.GE.AND P2, PT, R54, RZ, PT ;  /* 0x000000ff3600720c */ /* 0x000fe40003f46270 */
[C---:B------:R-:W-:Y:S01]  /*46e0*/  LOP3.LUT R128, R0.reuse, 0x2, RZ, 0xfc, !PT ;  /* 0x0000000200807812 */ /* 0x040fe200078efcff */
[----:B------:R-:W-:Y:S01]  /*46f0*/  @!P4 IMAD.MOV R56, RZ, RZ, -R56 ;  /* 0x000000ffff38c224 */ /* 0x000fe200078e0a38 */
[C---:B------:R-:W-:Y:S02]  /*4700*/  ISETP.LT.AND P4, PT, R0.reuse, R20, P0 ;  /* 0x000000140000720c */ /* 0x040fe40000781270 */
[----:B------:R-:W-:-:S05]  /*4710*/  LOP3.LUT R127, R0, 0x4, RZ, 0xfc, !PT ;  /* 0x00000004007f7812 */ /* 0x000fca00078efcff */
[----:B------:R-:W-:Y:S01]  /*4720*/  @!P5 IMAD.MOV R49, RZ, RZ, -R49 ;  /* 0x000000ffff31d224 */ /* 0x000fe200078e0a31 */
[-C--:B------:R-:W-:Y:S01]  /*4730*/  ISETP.LT.AND P5, PT, R128, R20.reuse, P0 ;  /* 0x000000148000720c */ /* 0x080fe200007a1270 */
[----:B------:R-:W-:Y:S01]  /*4740*/  @!P2 IMAD.MOV R47, RZ, RZ, -R47 ;  /* 0x000000ffff2fa224 */ /* 0x000fe200078e0a2f */
[----:B------:R-:W-:Y:S02]  /*4750*/  PRMT R225, RZ, 0x7610, R225 ;  /* 0x00007610ffe17816 */ /* 0x000fe400000000e1 */
[----:B------:R-:W-:Y:S02]  /*4760*/  PRMT R221, RZ, 0x7610, R221 ;  /* 0x00007610ffdd7816 */ /* 0x000fe400000000dd */
[----:B------:R-:W-:Y:S02]  /*4770*/  ISETP.LT.AND P2, PT, R127, R20, P0 ;  /* 0x000000147f00720c */ /* 0x000fe40000741270 */
[----:B------:R-:W-:Y:S01]  /*4780*/  LEA R92, P3, R77, R78, 0x1 ;  /* 0x0000004e4d5c7211 */ /* 0x000fe200078608ff */
[----:B------:R-:W2:Y:S01]  /*4790*/  @P4 LDG.E.U16 R225, desc[UR18][R88.64] ;  /* 0x0000001258e14981 */ /* 0x000ea2000c1e1500 */
[----:B------:R-:W-:-:S03]  /*47a0*/  PRMT R176, RZ, 0x7610, R176 ;  /* 0x00007610ffb07816 */ /* 0x000fc600000000b0 */
[----:B------:R-:W2:Y:S01]  /*47b0*/  @P5 LDG.E.U16 R221, desc[UR18][R90.64] ;  /* 0x000000125add5981 */ /* 0x000ea2000c1e1500 */
[----:B------:R-:W-:-:S05]  /*47c0*/  LEA.HI.X.SX32 R93, R77, R72, 0x1, P3 ;  /* 0x000000484d5d7211 */ /* 0x000fca00018f0eff */
[----:B------:R-:W2:Y:S01]  /*47d0*/  @P2 LDG.E.U16 R176, desc[UR18][R92.64] ;  /* 0x000000125cb02981 */ /* 0x000ea2000c1e1500 */
[----:B------:R-:W-:-:S04]  /*47e0*/  LOP3.LUT R13, R0, 0x3e, RZ, 0xfc, !PT ;  /* 0x0000003e000d7812 */ /* 0x000fc800078efcff */
[----:B------:R-:W-:Y:S02]  /*47f0*/  ISETP.LT.AND P3, PT, R13, R20, P0 ;  /* 0x000000140d00720c */ /* 0x000fe40000761270 */
[----:B------:R-:W-:Y:S02]  /*4800*/  PRMT R217, RZ, 0x7610, R217 ;  /* 0x00007610ffd97816 */ /* 0x000fe400000000d9 */
[----:B------:R-:W-:Y:S02]  /*4810*/  LEA R94, P6, R73, R78, 0x1 ;  /* 0x0000004e495e7211 */ /* 0x000fe400078c08ff */
[----:B------:R-:W-:-:S07]  /*4820*/  LOP3.LUT R125, R0, 0x6, RZ, 0xfc, !PT ;  /* 0x00000006007d7812 */ /* 0x000fce00078efcff */
[----:B------:R0:W2:Y:S01]  /*4830*/  @P3 LDG.E.U16 R217, desc[UR18][R32.64] ;  /* 0x0000001220d93981 */ /* 0x0000a2000c1e1500 */
[----:B------:R-:W-:Y:S02]  /*4840*/  ISETP.NE.AND P3, PT, R59, RZ, PT ;  /* 0x000000ff3b00720c */ /* 0x000fe40003f65270 */
[----:B------:R-:W-:Y:S02]  /*4850*/  LOP3.LUT R59, RZ, R59, RZ, 0x33, !PT ;  /* 0x0000003bff3b7212 */ /* 0x000fe400078e33ff */
[----:B------:R-:W-:Y:S02]  /*4860*/  LEA.HI.X.SX32 R95, R73, R72, 0x1, P6 ;  /* 0x00000048495f7211 */ /* 0x000fe400030f0eff */
[----:B-1----:R-:W-:Y:S02]  /*4870*/  SEL R31, R59, R37, !P3 ;  /* 0x000000253b1f7207 */ /* 0x002fe40005800000 */
[----:B------:R-:W-:Y:S02]  /*4880*/  ISETP.LT.AND P4, PT, R125, R20, P0 ;  /* 0x000000147d00720c */ /* 0x000fe40000781270 */
[----:B------:R-:W-:Y:S01]  /*4890*/  SEL R37, R59, R14, !P3 ;  /* 0x0000000e3b257207 */ /* 0x000fe20005800000 */
[----:B------:R-:W-:Y:S01]  /*48a0*/  IMAD R14, R4, R23, RZ ;  /* 0x00000017040e7224 */ /* 0x000fe200078e02ff */
[----:B------:R-:W-:-:S02]  /*48b0*/  ISETP.GE.AND P6, PT, R108, RZ, PT ;  /* 0x000000ff6c00720c */ /* 0x000fc40003fc6270 */
[C---:B0-----:R-:W-:Y:S02]  /*48c0*/  SEL R33, R59.reuse, R36, !P3 ;  /* 0x000000243b217207 */ /* 0x041fe40005800000 */
[----:B------:R-:W-:Y:S01]  /*48d0*/  SEL R63, R59, R63, !P3 ;  /* 0x0000003f3b3f7207 */ /* 0x000fe20005800000 */
[----:B------:R-:W-:Y:S01]  /*48e0*/  IMAD R31, R31, UR6, RZ ;  /* 0x000000061f1f7c24 */ /* 0x000fe2000f8e02ff */
[C---:B------:R-:W-:Y:S02]  /*48f0*/  SEL R35, R59.reuse, R16, !P3 ;  /* 0x000000103b237207 */ /* 0x040fe40005800000 */
[C---:B------:R-:W-:Y:S02]  /*4900*/  SEL R30, R59.reuse, R96, !P3 ;  /* 0x000000603b1e7207 */ /* 0x040fe40005800000 */
[----:B------:R-:W-:Y:S02]  /*4910*/  SEL R39, R59, R39, !P3 ;  /* 0x000000273b277207 */ /* 0x000fe40005800000 */
[----:B------:R-:W-:-:S02]  /*4920*/  LEA R96, P2, R14, UR22, 0x1 ;  /* 0x000000160e607c11 */ /* 0x000fc4000f8408ff */
[----:B------:R-:W-:Y:S02]  /*4930*/  PRMT R219, RZ, 0x7610, R219 ;  /* 0x00007610ffdb7816 */ /* 0x000fe400000000db */
[----:B------:R-:W-:Y:S01]  /*4940*/  SEL R65, R59, R65, !P3 ;  /* 0x000000413b417207 */ /* 0x000fe20005800000 */
[----:B------:R-:W-:Y:S01]  /*4950*/  IMAD R33, R33, UR6, RZ ;  /* 0x0000000621217c24 */ /* 0x000fe2000f8e02ff */
[C---:B------:R-:W-:Y:S02]  /*4960*/  SEL R98, R59.reuse, R98, !P3 ;  /* 0x000000623b627207 */ /* 0x040fe40005800000 */
[----:B------:R-:W-:Y:S01]  /*4970*/  SEL R151, R59, R119, !P3 ;  /* 0x000000773b977207 */ /* 0x000fe20005800000 */
[----:B------:R-:W-:Y:S01]  /*4980*/  IMAD R119, R63, UR6, RZ ;  /* 0x000000063f777c24 */ /* 0x000fe2000f8e02ff */
[----:B------:R-:W-:Y:S01]  /*4990*/  SEL R32, R59, R117, !P3 ;  /* 0x000000753b207207 */ /* 0x000fe20005800000 */
[----:B------:R-:W-:Y:S01]  /*49a0*/  IMAD R35, R35, UR6, RZ ;  /* 0x0000000623237c24 */ /* 0x000fe2000f8e02ff */
[----:B------:R-:W-:Y:S01]  /*49b0*/  LEA.HI.X.SX32 R14, R14, UR23, 0x1, P2 ;  /* 0x000000170e0e7c11 */ /* 0x000fe200090f0eff */
[----:B------:R-:W-:Y:S01]  /*49c0*/  IMAD R63, R30, UR6, RZ ;  /* 0x000000061e3f7c24 */ /* 0x000fe2000f8e02ff */
[----:B------:R-:W-:Y:S01]  /*49d0*/  SEL R16, R59, R41, !P3 ;  /* 0x000000293b107207 */ /* 0x000fe20005800000 */
[----:B------:R-:W-:Y:S01]  /*49e0*/  IMAD R39, R39, UR6, RZ ;  /* 0x0000000627277c24 */ /* 0x000fe2000f8e02ff */
[C---:B------:R-:W-:Y:S01]  /*49f0*/  SEL R107, R59.reuse, R43, !P3 ;  /* 0x0000002b3b6b7207 */ /* 0x040fe20005800000 */
[----:B------:R-:W2:Y:S01]  /*4a00*/  @P4 LDG.E.U16 R219, desc[UR18][R94.64] ;  /* 0x000000125edb4981 */ /* 0x000ea2000c1e1500 */
[----:B------:R-:W-:Y:S01]  /*4a10*/  SEL R155, R59, R121, !P3 ;  /* 0x000000793b9b7207 */ /* 0x000fe20005800000 */
[----:B------:R-:W-:Y:S01]  /*4a20*/  IMAD R121, R65, UR6, RZ ;  /* 0x0000000641797c24 */ /* 0x000fe2000f8e02ff */
[-C--:B------:R-:W-:Y:S01]  /*4a30*/  LEA R30, P2, R31, R96.reuse, 0x1 ;  /* 0x000000601f1e7211 */ /* 0x080fe200078408ff */
[----:B------:R-:W-:Y:S01]  /*4a40*/  IMAD R65, R98, UR6, RZ ;  /* 0x0000000662417c24 */ /* 0x000fe2000f8e02ff */
[----:B------:R-:W-:Y:S01]  /*4a50*/  SEL R159, R59, R79, !P3 ;  /* 0x0000004f3b9f7207 */ /* 0x000fe20005800000 */
[----:B------:R-:W-:Y:S01]  /*4a60*/  @!P6 IMAD.MOV R57, RZ, RZ, -R57 ;  /* 0x000000ffff39e224 */ /* 0x000fe200078e0a39 */
[----:B------:R-:W-:Y:S01]  /*4a70*/  LEA R98, P4, R33, R96, 0x1 ;  /* 0x0000006021627211 */ /* 0x000fe200078808ff */
[----:B------:R-:W-:Y:S01]  /*4a80*/  IMAD R79, R32, UR6, RZ ;  /* 0x00000006204f7c24 */ /* 0x000fe2000f8e02ff */
[----:B------:R-:W-:Y:S01]  /*4a90*/  LEA.HI.X.SX32 R31, R31, R14, 0x1, P2 ;  /* 0x0000000e1f1f7211 */ /* 0x000fe200010f0eff */
[----:B------:R-:W-:Y:S01]  /*4aa0*/  IMAD R37, R37, UR6, RZ ;  /* 0x0000000625257c24 */ /* 0x000fe2000f8e02ff */
[-C--:B------:R-:W-:Y:S01]  /*4ab0*/  LEA R32, P5, R35, R96.reuse, 0x1 ;  /* 0x0000006023207211 */ /* 0x080fe200078a08ff */
[----:B------:R-:W-:Y:S01]  /*4ac0*/  IMAD R43, R16, UR6, RZ ;  /* 0x00000006102b7c24 */ /* 0x000fe2000f8e02ff */
[----:B------:R-:W-:Y:S01]  /*4ad0*/  LEA R34, P2, R39, R96, 0x1 ;  /* 0x0000006027227211 */ /* 0x000fe200078408ff */
[----:B------:R-:W-:Y:S01]  /*4ae0*/  IMAD R107, R107, UR6, RZ ;  /* 0x000000066b6b7c24 */ /* 0x000fe2000f8e02ff */
[----:B------:R-:W-:-:S02]  /*4af0*/  SEL R135, R59, R99, !P3 ;  /* 0x000000633b877207 */ /* 0x000fc40005800000 */
[----:B------:R-:W-:Y:S02]  /*4b00*/  ISETP.LT.AND P0, PT, R4, R20, P0 ;  /* 0x000000140400720c */ /* 0x000fe40000701270 */
[C---:B------:R-:W-:Y:S02]  /*4b10*/  SEL R123, R59.reuse, R67, !P3 ;  /* 0x000000433b7b7207 */ /* 0x040fe40005800000 */
[C---:B------:R-:W-:Y:S02]  /*4b20*/  SEL R125, R59.reuse, R69, !P3 ;  /* 0x000000453b7d7207 */ /* 0x040fe40005800000 */
[C---:B------:R-:W-:Y:S02]  /*4b30*/  SEL R127, R59.reuse, R71, !P3 ;  /* 0x000000473b7f7207 */ /* 0x040fe40005800000 */
[C---:B------:R-:W-:Y:S02]  /*4b40*/  SEL R129, R59.reuse, R75, !P3 ;  /* 0x0000004b3b817207 */ /* 0x040fe40005800000 */
[----:B------:R-:W-:-:S02]  /*4b50*/  SEL R131, R59, R97, !P3 ;  /* 0x000000613b837207 */ /* 0x000fc40005800000 */
[----:B------:R-:W-:Y:S02]  /*4b60*/  LEA.HI.X.SX32 R99, R33, R14, 0x1, P4 ;  /* 0x0000000e21637211 */ /* 0x000fe400020f0eff */
[C---:B------:R-:W-:Y:S02]  /*4b70*/  SEL R40, R59.reuse, R40, !P3 ;  /* 0x000000283b287207 */ /* 0x040fe40005800000 */
[C---:B------:R-:W-:Y:S02]  /*4b80*/  SEL R105, R59.reuse, R42, !P3 ;  /* 0x0000002a3b697207 */ /* 0x040fe40005800000 */
[C---:B------:R-:W-:Y:S02]  /*4b90*/  SEL R109, R59.reuse, R44, !P3 ;  /* 0x0000002c3b6d7207 */ /* 0x040fe40005800000 */
[C---:B------:R-:W-:Y:S02]  /*4ba0*/  SEL R45, R59.reuse, R45, !P3 ;  /* 0x0000002d3b2d7207 */ /* 0x040fe40005800000 */
[----:B------:R-:W-:-:S02]  /*4bb0*/  SEL R171, R59, R46, !P3 ;  /* 0x0000002e3bab7207 */ /* 0x000fc40005800000 */
[C---:B------:R-:W-:Y:S02]  /*4bc0*/  SEL R229, R59.reuse, R48, !P3 ;  /* 0x000000303be57207 */ /* 0x040fe40005800000 */
        /* <DEDUP_REMOVED lines=36> */
[----:B------:R-:W-:Y:S02]  /*4e10*/  SEL R227, R59, R38, !P3 ;  /* 0x000000263be37207 */ /* 0x000fe40005800000 */
[----:B------:R-:W-:Y:S02]  /*4e20*/  LEA.HI.X.SX32 R33, R35, R14, 0x1, P5 ;  /* 0x0000000e23217211 */ /* 0x000fe400028f0eff */
[----:B------:R-:W-:Y:S02]  /*4e30*/  LEA R100, P3, R37, R96, 0x1 ;  /* 0x0000006025647211 */ /* 0x000fe400078608ff */
[----:B------:R-:W-:Y:S02]  /*4e40*/  LEA.HI.X.SX32 R35, R39, R14, 0x1, P2 ;  /* 0x0000000e27237211 */ /* 0x000fe400010f0eff */
[----:B------:R-:W-:-:S02]  /*4e50*/  LEA R36, P5, R43, R96, 0x1 ;  /* 0x000000602b247211 */ /* 0x000fc400078a08ff */
[----:B------:R-:W-:Y:S02]  /*4e60*/  LEA R38, P2, R107, R96, 0x1 ;  /* 0x000000606b267211 */ /* 0x000fe400078408ff */
[----:B------:R-:W-:Y:S02]  /*4e70*/  PRMT R228, RZ, 0x7610, R228 ;  /* 0x00007610ffe47816 */ /* 0x000fe400000000e4 */
[----:B------:R-:W-:Y:S02]  /*4e80*/  PRMT R230, RZ, 0x7610, R230 ;  /* 0x00007610ffe67816 */ /* 0x000fe400000000e6 */
[----:B------:R-:W-:Y:S02]  /*4e90*/  PRMT R232, RZ, 0x7610, R232 ;  /* 0x00007610ffe87816 */ /* 0x000fe400000000e8 */
[----:B------:R-:W-:Y:S01]  /*4ea0*/  PRMT R234, RZ, 0x7610, R234 ;  /* 0x00007610ffea7816 */ /* 0x000fe200000000ea */
[----:B------:R-:W3:Y:S01]  /*4eb0*/  @P0 LDG.E.U16 R228, desc[UR18][R30.64] ;  /* 0x000000121ee40981 */ /* 0x000ee2000c1e1500 */
[----:B------:R-:W-:-:S02]  /*4ec0*/  PRMT R236, RZ, 0x7610, R236 ;  /* 0x00007610ffec7816 */ /* 0x000fc400000000ec */
[-C--:B------:R-:W-:Y:S01]  /*4ed0*/  LEA.HI.X.SX32 R101, R37, R14.reuse, 0x1, P3 ;  /* 0x0000000e25657211 */ /* 0x080fe200018f0eff */
[----:B------:R-:W3:Y:S01]  /*4ee0*/  @P0 LDG.E.U16 R230, desc[UR18][R32.64] ;  /* 0x0000001220e60981 */ /* 0x000ee2000c1e1500 */
[-C--:B------:R-:W-:Y:S02]  /*4ef0*/  LEA.HI.X.SX32 R37, R43, R14.reuse, 0x1, P5 ;  /* 0x0000000e2b257211 */ /* 0x080fe400028f0eff */
[----:B------:R-:W-:Y:S01]  /*4f00*/  LEA.HI.X.SX32 R39, R107, R14, 0x1, P2 ;  /* 0x0000000e6b277211 */ /* 0x000fe200010f0eff */
[----:B------:R-:W3:Y:S04]  /*4f10*/  @P0 LDG.E.U16 R232, desc[UR18][R34.64] ;  /* 0x0000001222e80981 */ /* 0x000ee8000c1e1500 */
[----:B------:R-:W3:Y:S04]  /*4f20*/  @P0 LDG.E.U16 R234, desc[UR18][R36.64] ;  /* 0x0000001224ea0981 */ /* 0x000ee8000c1e1500 */
[----:B------:R-:W3:Y:S01]  /*4f30*/  @P0 LDG.E.U16 R236, desc[UR18][R38.64] ;  /* 0x0000001226ec0981 */ /* 0x000ee2000c1e1500 */
[----:B------:R-:W-:-:S02]  /*4f40*/  IMAD R41, R40, UR6, RZ ;  /* 0x0000000628297c24 */ /* 0x000fc4000f8e02ff */
[----:B------:R-:W-:Y:S02]  /*4f50*/  IMAD R105, R105, UR6, RZ ;  /* 0x0000000669697c24 */ /* 0x000fe4000f8e02ff */
[----:B------:R-:W-:Y:S01]  /*4f60*/  IMAD R109, R109, UR6, RZ ;  /* 0x000000066d6d7c24 */ /* 0x000fe2000f8e02ff */
[-C--:B------:R-:W-:Y:S01]  /*4f70*/  LEA R102, P4, R41, R96.reuse, 0x1 ;  /* 0x0000006029667211 */ /* 0x080fe200078808ff */
[----:B------:R-:W-:Y:S01]  /*4f80*/  IMAD R111, R45, UR6, RZ ;  /* 0x000000062d6f7c24 */ /* 0x000fe2000f8e02ff */
        /* <DEDUP_REMOVED lines=8> */
[----:B------:R-:W-:Y:S01]  /*5010*/  LEA.HI.X.SX32 R105, R105, R14, 0x1, P3 ;  /* 0x0000000e69697211 */ /* 0x000fe200018f0eff */
[----:B------:R-:W-:Y:S01]  /*5020*/  IMAD R113, R52, UR6, RZ ;  /* 0x0000000634717c24 */ /* 0x000fe2000f8e02ff */
[----:B------:R-:W-:Y:S01]  /*5030*/  LEA R108, P3, R171, R96, 0x1 ;  /* 0x00000060ab6c7211 */ /* 0x000fe200078608ff */
[----:B------:R-:W-:Y:S01]  /*5040*/  IMAD R47, R53, UR6, RZ ;  /* 0x00000006352f7c24 */ /* 0x000fe2000f8e02ff */
[-C--:B------:R-:W-:Y:S01]  /*5050*/  LEA.HI.X.SX32 R107, R109, R14.reuse, 0x1, P4 ;  /* 0x0000000e6d6b7211 */ /* 0x080fe200020f0eff */
[----:B------:R-:W-:Y:S01]  /*5060*/  IMAD R115, R55, UR6, RZ ;  /* 0x0000000637737c24 */ /* 0x000fe2000f8e02ff */
[----:B------:R-:W-:Y:S01]  /*5070*/  LEA.HI.X.SX32 R41, R111, R14, 0x1, P5 ;  /* 0x0000000e6f297211 */ /* 0x000fe200028f0eff */
[----:B------:R-:W-:Y:S01]  /*5080*/  IMAD R49, R58, UR6, RZ ;  /* 0x000000063a317c24 */ /* 0x000fe2000f8e02ff */
[-C--:B------:R-:W-:Y:S01]  /*5090*/  LEA R42, P2, R229, R96.reuse, 0x1 ;  /* 0x00000060e52a7211 */ /* 0x080fe200078408ff */
[----:B------:R-:W-:Y:S01]  /*50a0*/  IMAD R117, R60, UR6, RZ ;  /* 0x000000063c757c24 */ /* 0x000fe2000f8e02ff */
[----:B------:R-:W-:-:S02]  /*50b0*/  LEA R110, P4, R231, R96, 0x1 ;  /* 0x00000060e76e7211 */ /* 0x000fc400078808ff */
[----:B------:R-:W-:Y:S02]  /*50c0*/  LEA R44, P5, R45, R96, 0x1 ;  /* 0x000000602d2c7211 */ /* 0x000fe400078a08ff */
[----:B------:R-:W-:Y:S02]  /*50d0*/  LEA.HI.X.SX32 R109, R171, R14, 0x1, P3 ;  /* 0x0000000eab6d7211 */ /* 0x000fe400018f0eff */
[----:B------:R-:W-:Y:S01]  /*50e0*/  LEA R112, P3, R113, R96, 0x1 ;  /* 0x0000006071707211 */ /* 0x000fe200078608ff */
[----:B------:R-:W-:Y:S01]  /*50f0*/  IMAD R51, R62, UR6, RZ ;  /* 0x000000063e337c24 */ /* 0x000fe2000f8e02ff */
[-C--:B------:R-:W-:Y:S01]  /*5100*/  LEA.HI.X.SX32 R43, R229, R14.reuse, 0x1, P2 ;  /* 0x0000000ee52b7211 */ /* 0x080fe200010f0eff */
[----:B------:R-:W-:Y:S01]  /*5110*/  IMAD R53, R64, UR6, RZ ;  /* 0x0000000640357c24 */ /* 0x000fe2000f8e02ff */
[-C--:B------:R-:W-:Y:S02]  /*5120*/  LEA.HI.X.SX32 R111, R231, R14.reuse, 0x1, P4 ;  /* 0x0000000ee76f7211 */ /* 0x080fe400020f0eff */
[----:B------:R-:W-:-:S02]  /*5130*/  LEA.HI.X.SX32 R45, R45, R14, 0x1, P5 ;  /* 0x0000000e2d2d7211 */ /* 0x000fc400028f0eff */
[-C--:B------:R-:W-:Y:S02]  /*5140*/  LEA R46, P2, R47, R96.reuse, 0x1 ;  /* 0x000000602f2e7211 */ /* 0x080fe400078408ff */
[-C--:B------:R-:W-:Y:S02]  /*5150*/  LEA R114, P4, R115, R96.reuse, 0x1 ;  /* 0x0000006073727211 */ /* 0x080fe400078808ff */
[----:B------:R-:W-:Y:S02]  /*5160*/  LEA R48, P5, R49, R96, 0x1 ;  /* 0x0000006031307211 */ /* 0x000fe400078a08ff */
[----:B------:R-:W-:Y:S02]  /*5170*/  LEA.HI.X.SX32 R113, R113, R14, 0x1, P3 ;  /* 0x0000000e71717211 */ /* 0x000fe400018f0eff */
[----:B------:R-:W-:Y:S01]  /*5180*/  LEA R116, P3, R117, R96, 0x1 ;  /* 0x0000006075747211 */ /* 0x000fe200078608ff */
[----:B------:R-:W-:Y:S01]  /*5190*/  IMAD R55, R66, UR6, RZ ;  /* 0x0000000642377c24 */ /* 0x000fe2000f8e02ff */
[-C--:B------:R-:W-:Y:S01]  /*51a0*/  LEA.HI.X.SX32 R47, R47, R14.reuse, 0x1, P2 ;  /* 0x0000000e2f2f7211 */ /* 0x080fe200010f0eff */
[----:B------:R-:W-:Y:S01]  /*51b0*/  IMAD R123, R123, UR6, RZ ;  /* 0x000000067b7b7c24 */ /* 0x000fe2000f8e02ff */
[-C--:B------:R-:W-:Y:S01]  /*51c0*/  LEA.HI.X.SX32 R115, R115, R14.reuse, 0x1, P4 ;  /* 0x0000000e73737211 */ /* 0x080fe200020f0eff */
[----:B------:R-:W-:Y:S01]  /*51d0*/  IMAD R57, R68, UR6, RZ ;  /* 0x0000000644397c24 */ /* 0x000fe2000f8e02ff */
[----:B------:R-:W-:Y:S01]  /*51e0*/  LEA.HI.X.SX32 R49, R49, R14, 0x1, P5 ;  /* 0x0000000e31317211 */ /* 0x000fe200028f0eff */
[----:B------:R-:W-:Y:S01]  /*51f0*/  IMAD R125, R125, UR6, RZ ;  /* 0x000000067d7d7c24 */ /* 0x000fe2000f8e02ff */
[----:B------:R-:W-:-:S02]  /*5200*/  LEA R50, P2, R51, R96, 0x1 ;  /* 0x0000006033327211 */ /* 0x000fc400078408ff */
        /* <DEDUP_REMOVED lines=17> */
[-C--:B------:R-:W-:Y:S02]  /*5320*/  LEA.HI.X.SX32 R55, R55, R14.reuse, 0x1, P2 ;  /* 0x0000000e37377211 */ /* 0x080fe400010f0eff */
[----:B------:R-:W-:-:S02]  /*5330*/  LEA.HI.X.SX32 R123, R123, R14, 0x1, P4 ;  /* 0x0000000e7b7b7211 */ /* 0x000fc400020f0eff */
[----:B------:R-:W-:Y:S01]  /*5340*/  LEA.HI.X.SX32 R57, R57, R14, 0x1, P5 ;  /* 0x0000000e39397211 */ /* 0x000fe200028f0eff */
[----:B------:R-:W-:Y:S01]  /*5350*/  IMAD R135, R135, UR6, RZ ;  /* 0x0000000687877c24 */ /* 0x000fe2000f8e02ff */
        /* <DEDUP_REMOVED lines=76> */
[----:B--2---:R-:W-:-:S04]  /*5820*/  @!UP1 UIADD3 UR4, UPT, UPT, -UR7, 0x100000, URZ ;  /* 0x0010000007049890 */ /* 0x004fc8000fffe1ff */
[----:B------:R-:W-:Y:S02]  /*5830*/  @!UP1 USHF.L.U32 UR5, UR4, 0xb, URZ ;  /* 0x0000000b04059899 */ /* 0x000fe400080006ff */
[----:B------:R-:W-:Y:S01]  /*5840*/  @!UP1 USHF.L.U32 UR4, UR4, 0x1, URZ ;  /* 0x0000000104049899 */ /* 0x000fe200080006ff */
        /* <DEDUP_REMOVED lines=12> */
[----:B------:R-:W-:Y:S01]  /*5910*/  VOTEU.ALL UP2, P1 ;  /* 0x0000000000ff7886 */ /* 0x000fe20000840000 */
[-C--:B------:R-:W-:Y:S02]  /*5920*/  LEA.HI.X.SX32 R163, R163, R14.reuse, 0x1, P2 ;  /* 0x0000000ea3a37211 */ /* 0x080fe400010f0eff */
[----:B------:R-:W-:-:S02]  /*5930*/  LEA.HI.X.SX32 R165, R165, R14, 0x1, P4 ;  /* 0x0000000ea5a57211 */ /* 0x000fc400020f0eff */
[----:B------:R-:W-:Y:S01]  /*5940*/  LEA.HI.X.SX32 R167, R167, R14, 0x1, P5 ;  /* 0x0000000ea7a77211 */ /* 0x000fe200028f0eff */
[----:B------:R0:W1:Y:S01]  /*5950*/  @!UP2 SYNCS.EXCH.64 URZ, [UR9+0x18008], UR4 ;  /* 0x0180080409ffa5b2 */ /* 0x0000620008000100 */
[-C--:B------:R-:W-:Y:S02]  /*5960*/  LEA R170, P2, R97, R96.reuse, 0x1 ;  /* 0x0000006061aa7211 */ /* 0x080fe400078408ff */
[-C--:B------:R-:W-:Y:S02]  /*5970*/  LEA R172, P4, R173, R96.reuse, 0x1 ;  /* 0x00000060adac7211 */ /* 0x080fe400078808ff */
[----:B------:R-:W-:Y:S02]  /*5980*/  LEA R222, P5, R223, R96, 0x1 ;  /* 0x00000060dfde7211 */ /* 0x000fe400078a08ff */
[----:B------:R-:W-:Y:S02]  /*5990*/  LEA.HI.X.SX32 R169, R169, R14, 0x1, P3 ;  /* 0x0000000ea9a97211 */ /* 0x000fe400018f0eff */
[----:B------:R-:W-:-:S02]  /*59a0*/  LEA R96, P3, R227, R96, 0x1 ;  /* 0x00000060e3607211 */ /* 0x000fc400078608ff */
[-C--:B------:R-:W-:Y:S01]  /*59b0*/  LEA.HI.X.SX32 R171, R97, R14.reuse, 0x1, P2 ;  /* 0x0000000e61ab7211 */ /* 0x080fe200010f0eff */
[----:B------:R2:W-:Y:S01]  /*59c0*/  STS.U16 [R6+UR9+0x10c00], R15 ;  /* 0x010c000f06007988 */ /* 0x0005e20008000409 */
[-C--:B------:R-:W-:Y:S02]  /*59d0*/  LEA.HI.X.SX32 R173, R173, R14.reuse, 0x1, P4 ;  /* 0x0000000eadad7211 */ /* 0x080fe400020f0eff */
[-C--:B------:R-:W-:Y:S02]  /*59e0*/  LEA.HI.X.SX32 R223, R223, R14.reuse, 0x1, P5 ;  /* 0x0000000edfdf7211 */ /* 0x080fe400028f0eff */
[----:B------:R-:W-:Y:S02]  /*59f0*/  LEA.HI.X.SX32 R97, R227, R14, 0x1, P3 ;  /* 0x0000000ee3617211 */ /* 0x000fe400018f0eff */
[C---:B------:R-:W-:Y:S02]  /*5a00*/  LOP3.LUT R14, R6.reuse, 0x20, RZ, 0x3c, !PT ;  /* 0x00000020060e7812 */ /* 0x040fe400078e3cff */
[----:B--2---:R-:W-:Y:S01]  /*5a10*/  LOP3.LUT R15, R6, 0x40, RZ, 0x3c, !PT ;  /* 0x00000040060f7812 */ /* 0x004fe200078e3cff */
[----:B----4-:R-:W-:Y:S04]  /*5a20*/  STS.U16 [R6+UR9+0x10400], R203 ;  /* 0x010400cb06007988 */ /* 0x010fe80008000409 */
[----:B------:R-:W-:Y:S04]  /*5a30*/  STS.U16 [R6+UR9+0x10800], R201 ;  /* 0x010800c906007988 */ /* 0x000fe80008000409 */
[----:B------:R-:W-:Y:S04]  /*5a40*/  STS.U16 [R6+UR9+0x11000], R199 ;  /* 0x011000c706007988 */ /* 0x000fe80008000409 */
[----:B------:R-:W-:Y:S04]  /*5a50*/  STS.U16 [R6+UR9+0x11400], R177 ;  /* 0x011400b106007988 */ /* 0x000fe80008000409 */
[----:B------:R-:W-:Y:S04]  /*5a60*/  STS.U16 [R6+UR9+0x11800], R189 ;  /* 0x011800bd06007988 */ /* 0x000fe80008000409 */
[----:B------:R-:W-:Y:S04]  /*5a70*/  STS.U16 [R6+UR9+0x11c00], R187 ;  /* 0x011c00bb06007988 */ /* 0x000fe80008000409 */
[----:B------:R-:W-:Y:S04]  /*5a80*/  STS.U16 [R6+UR9+0x10000], R225 ;  /* 0x010000e106007988 */ /* 0x000fe80008000409 */
[----:B-----5:R-:W-:Y:S04]  /*5a90*/  STS.U16 [R14+UR9+0x10500], R185 ;  /* 0x010500b90e007988 */ /* 0x020fe80008000409 */
[----:B------:R-:W-:Y:S04]  /*5aa0*/  STS.U16 [R14+UR9+0x10d00], R183 ;  /* 0x010d00b70e007988 */ /* 0x000fe80008000409 */
[----:B------:R-:W-:Y:S04]  /*5ab0*/  STS.U16 [R14+UR9+0x11100], R181 ;  /* 0x011100b50e007988 */ /* 0x000fe80008000409 */
[----:B---3--:R-:W-:Y:S04]  /*5ac0*/  STS.U16 [R14+UR9+0x10900], R179 ;  /* 0x010900b30e007988 */ /* 0x008fe80008000409 */
[----:B------:R-:W-:Y:S04]  /*5ad0*/  STS.U16 [R14+UR9+0x11500], R85 ;  /* 0x011500550e007988 */ /* 0x000fe80008000409 */
[----:B------:R-:W-:Y:S04]  /*5ae0*/  STS.U16 [R14+UR9+0x11900], R175 ;  /* 0x011900af0e007988 */ /* 0x000fe80008000409 */
[----:B------:R-:W-:Y:S04]  /*5af0*/  STS.U16 [R14+UR9+0x11d00], R133 ;  /* 0x011d00850e007988 */ /* 0x000fe80008000409 */
[----:B------:R-:W-:Y:S04]  /*5b00*/  STS.U16 [R14+UR9+0x10100], R221 ;  /* 0x010100dd0e007988 */ /* 0x000fe80008000409 */
[----:B------:R2:W-:Y:S01]  /*5b10*/  STS.U16 [R15+UR9+0x10e00], R28 ;  /* 0x010e001c0f007988 */ /* 0x0005e20008000409 */
[----:B------:R-:W-:-:S02]  /*5b20*/  PRMT R174, RZ, 0x7610, R174 ;  /* 0x00007610ffae7816 */ /* 0x000fc400000000ae */
[----:B------:R-:W-:Y:S01]  /*5b30*/  PRMT R180, RZ, 0x7610, R180 ;  /* 0x00007610ffb47816 */ /* 0x000fe200000000b4 */
[----:B------:R3:W-:Y:S04]  /*5b40*/  STS.U16 [R15+UR9+0x10200], R176 ;  /* 0x010200b00f007988 */ /* 0x0007e80008000409 */
[----:B------:R4:W-:Y:S01]  /*5b50*/  STS.U16 [R15+UR9+0x11600], R18 ;  /* 0x011600120f007988 */ /* 0x0009e20008000409 */
[----:B--2---:R-:W-:-:S03]  /*5b60*/  PRMT R28, RZ, 0x7610, R28 ;  /* 0x00007610ff1c7816 */ /* 0x004fc6000000001c */
[----:B------:R-:W2:Y:S01]  /*5b70*/  @P0 LDG.E.U16 R174, desc[UR18][R48.64] ;  /* 0x0000001230ae0981 */ /* 0x000ea2000c1e1500 */
[----:B---3--:R-:W-:-:S03]  /*5b80*/  PRMT R176, RZ, 0x7610, R176 ;  /* 0x00007610ffb07816 */ /* 0x008fc600000000b0 */
[----:B------:R-:W3:Y:S01]  /*5b90*/  @P0 LDG.E.U16 R28, desc[UR18][R46.64] ;  /* 0x000000122e1c0981 */ /* 0x000ee2000c1e1500 */
[----:B----4-:R-:W-:-:S03]  /*5ba0*/  PRMT R18, RZ, 0x7610, R18 ;  /* 0x00007610ff127816 */ /* 0x010fc60000000012 */
[----:B------:R-:W4:Y:S04]  /*5bb0*/  @P0 LDG.E.U16 R176, desc[UR18][R50.64] ;  /* 0x0000001232b00981 */ /* 0x000f28000c1e1500 */
[----:B------:R-:W5:Y:S01]  /*5bc0*/  @P0 LDG.E.U16 R180, desc[UR18][R52.64] ;  /* 0x0000001234b40981 */ /* 0x000f62000c1e1500 */
[----:B------:R-:W-:-:S03]  /*5bd0*/  PRMT R184, RZ, 0x7610, R184 ;  /* 0x00007610ffb87816 */ /* 0x000fc600000000b8 */
[----:B------:R-:W4:Y:S01]  /*5be0*/  @P0 LDG.E.U16 R18, desc[UR18][R76.64] ;  /* 0x000000124c120981 */ /* 0x000f22000c1e1500 */
[----:B------:R-:W-:Y:S02]  /*5bf0*/  PRMT R188, RZ, 0x7610, R188 ;  /* 0x00007610ffbc7816 */ /* 0x000fe400000000bc */
[----:B------:R-:W-:Y:S01]  /*5c00*/  PRMT R178, RZ, 0x7610, R178 ;  /* 0x00007610ffb27816 */ /* 0x000fe200000000b2 */
[----:B------:R-:W4:Y:S01]  /*5c10*/  @P0 LDG.E.U16 R184, desc[UR18][R154.64] ;  /* 0x000000129ab80981 */ /* 0x000f22000c1e1500 */
[----:B------:R-:W-:Y:S02]  /*5c20*/  PRMT R193, RZ, 0x7610, R193 ;  /* 0x00007610ffc17816 */ /* 0x000fe400000000c1 */
[----:B------:R-:W-:Y:S01]  /*5c30*/  PRMT R195, RZ, 0x7610, R195 ;  /* 0x00007610ffc37816 */ /* 0x000fe200000000c3 */
[----:B------:R0:W-:Y:S01]  /*5c40*/  STS.U16 [R15+UR9+0x11a00], R24 ;  /* 0x011a00180f007988 */ /* 0x0001e20008000409 */
[----:B------:R-:W-:Y:S02]  /*5c50*/  PRMT R197, RZ, 0x7610, R197 ;  /* 0x00007610ffc57816 */ /* 0x000fe400000000c5 */
[----:B------:R-:W-:Y:S01]  /*5c60*/  PRMT R85, RZ, 0x7610, R85 ;  /* 0x00007610ff557816 */ /* 0x000fe20000000055 */
[----:B------:R0:W-:Y:S01]  /*5c70*/  STS.U16 [R15+UR9+0x10600], R82 ;  /* 0x010600520f007988 */ /* 0x0001e20008000409 */
[----:B------:R-:W-:-:S02]  /*5c80*/  PRMT R133, RZ, 0x7610, R133 ;  /* 0x00007610ff857816 */ /* 0x000fc40000000085 */
[----:B------:R-:W-:Y:S01]  /*5c90*/  PRMT R175, RZ, 0x7610, R175 ;  /* 0x00007610ffaf7816 */ /* 0x000fe200000000af */
[----:B------:R0:W-:Y:S01]  /*5ca0*/  STS.U16 [R15+UR9+0x10a00], R80 ;  /* 0x010a00500f007988 */ /* 0x0001e20008000409 */
[----:B------:R-:W-:Y:S02]  /*5cb0*/  PRMT R177, RZ, 0x7610, R177 ;  /* 0x00007610ffb17816 */ /* 0x000fe400000000b1 */
[----:B------:R-:W-:Y:S01]  /*5cc0*/  PRMT R179, RZ, 0x7610, R179 ;  /* 0x00007610ffb37816 */ /* 0x000fe200000000b3 */
[----:B------:R-:W5:Y:S01]  /*5cd0*/  @P0 LDG.E.U16 R188, desc[UR18][R54.64] ;  /* 0x0000001236bc0981 */ /* 0x000f62000c1e1500 */
[----:B------:R-:W-:Y:S02]  /*5ce0*/  PRMT R181, RZ, 0x7610, R181 ;  /* 0x00007610ffb57816 */ /* 0x000fe400000000b5 */
[----:B------:R-:W-:Y:S01]  /*5cf0*/  PRMT R183, RZ, 0x7610, R183 ;  /* 0x00007610ffb77816 */ /* 0x000fe200000000b7 */
[----:B------:R-:W5:Y:S01]  /*5d00*/  @P0 LDG.E.U16 R178, desc[UR18][R78.64] ;  /* 0x000000124eb20981 */ /* 0x000f62000c1e1500 */
[----:B------:R-:W-:-:S02]  /*5d10*/  PRMT R185, RZ, 0x7610, R185 ;  /* 0x00007610ffb97816 */ /* 0x000fc400000000b9 */
[----:B------:R-:W-:Y:S01]  /*5d20*/  PRMT R187, RZ, 0x7610, R187 ;  /* 0x00007610ffbb7816 */ /* 0x000fe200000000bb */
[----:B------:R-:W5:Y:S01]  /*5d30*/  @P0 LDG.E.U16 R193, desc[UR18][R40.64] ;  /* 0x0000001228c10981 */ /* 0x000f62000c1e1500 */
[----:B------:R-:W-:Y:S02]  /*5d40*/  PRMT R189, RZ, 0x7610, R189 ;  /* 0x00007610ffbd7816 */ /* 0x000fe400000000bd */
[----:B------:R-:W-:Y:S01]  /*5d50*/  PRMT R182, RZ, 0x7610, R182 ;  /* 0x00007610ffb67816 */ /* 0x000fe200000000b6 */
[----:B------:R-:W5:Y:S01]  /*5d60*/  @P0 LDG.E.U16 R195, desc[UR18][R42.64] ;  /* 0x000000122ac30981 */ /* 0x000f62000c1e1500 */
[----:B0-----:R-:W-:Y:S02]  /*5d70*/  PRMT R24, RZ, 0x7610, R24 ;  /* 0x00007610ff187816 */ /* 0x001fe40000000018 */
        /* <DEDUP_REMOVED lines=8> */
[----:B------:R-:W-:Y:S02]  /*5e00*/  PRMT R80, RZ, 0x7610, R80 ;  /* 0x00007610ff507816 */ /* 0x000fe40000000050 */
[----:B------:R-:W-:Y:S01]  /*5e10*/  PRMT R200, RZ, 0x7610, R200 ;  /* 0x00007610ffc87816 */ /* 0x000fe200000000c8 */
[----:B------:R-:W5:Y:S01]  /*5e20*/  @P0 LDG.E.U16 R175, desc[UR18][R60.64] ;  /* 0x000000123caf0981 */ /* 0x000f62000c1e1500 */
[----:B------:R-:W-:-:S03]  /*5e30*/  PRMT R198, RZ, 0x7610, R198 ;  /* 0x00007610ffc67816 */ /* 0x000fc600000000c6 */
[----:B------:R-:W5:Y:S04]  /*5e40*/  @P0 LDG.E.U16 R177, desc[UR18][R62.64] ;  /* 0x000000123eb10981 */ /* 0x000f68000c1e1500 */
        /* <DEDUP_REMOVED lines=11> */
[----:B------:R-:W5:Y:S01]  /*5f00*/  @P0 LDG.E.U16 R252, desc[UR18][R222.64] ;  /* 0x00000012defc0981 */ /* 0x000f62000c1e1500 */
[----:B------:R-:W-:-:S03]  /*5f10*/  PRMT R192, RZ, 0x7610, R192 ;  /* 0x00007610ffc07816 */ /* 0x000fc600000000c0 */
[----:B------:R-:W5:Y:S01]  /*5f20*/  @P0 LDG.E.U16 R82, desc[UR18][R100.64] ;  /* 0x0000001264520981 */ /* 0x000f62000c1e1500 */
[----:B------:R-:W-:-:S03]  /*5f30*/  PRMT R194, RZ, 0x7610, R194 ;  /* 0x00007610ffc27816 */ /* 0x000fc600000000c2 */
[----:B------:R-:W5:Y:S01]  /*5f40*/  @P0 LDG.E.U16 R80, desc[UR18][R98.64] ;  /* 0x0000001262500981 */ /* 0x000f62000c1e1500 */
[----:B------:R-:W-:Y:S02]  /*5f50*/  PRMT R190, RZ, 0x7610, R190 ;  /* 0x00007610ffbe7816 */ /* 0x000fe400000000be */
[----:B------:R-:W-:Y:S01]  /*5f60*/  PRMT R204, RZ, 0x7610, R204 ;  /* 0x00007610ffcc7816 */ /* 0x000fe200000000cc */
[----:B------:R-:W5:Y:S01]  /*5f70*/  @P0 LDG.E.U16 R200, desc[UR18][R114.64] ;  /* 0x0000001272c80981 */ /* 0x000f62000c1e1500 */
[----:B------:R-:W-:-:S03]  /*5f80*/  PRMT R202, RZ, 0x7610, R202 ;  /* 0x00007610ffca7816 */ /* 0x000fc600000000ca */
[----:B------:R-:W5:Y:S01]  /*5f90*/  @P0 LDG.E.U16 R198, desc[UR18][R112.64] ;  /* 0x0000001270c60981 */ /* 0x000f62000c1e1500 */
[----:B------:R-:W-:Y:S02]  /*5fa0*/  PRMT R196, RZ, 0x7610, R196 ;  /* 0x00007610ffc47816 */ /* 0x000fe400000000c4 */
[----:B------:R-:W-:Y:S01]  /*5fb0*/  PRMT R208, RZ, 0x7610, R208 ;  /* 0x00007610ffd07816 */ /* 0x000fe200000000d0 */
[----:B------:R-:W5:Y:S01]  /*5fc0*/  @P0 LDG.E.U16 R192, desc[UR18][R106.64] ;  /* 0x000000126ac00981 */ /* 0x000f62000c1e1500 */
[----:B------:R-:W-:-:S03]  /*5fd0*/  PRMT R206, RZ, 0x7610, R206 ;  /* 0x00007610ffce7816 */ /* 0x000fc600000000ce */
[----:B------:R-:W5:Y:S04]  /*5fe0*/  @P0 LDG.E.U16 R194, desc[UR18][R108.64] ;  /* 0x000000126cc20981 */ /* 0x000f68000c1e1500 */
[----:B------:R-:W5:Y:S04]  /*5ff0*/  @P0 LDG.E.U16 R190, desc[UR18][R104.64] ;  /* 0x0000001268be0981 */ /* 0x000f68000c1e1500 */
[----:B------:R-:W5:Y:S01]  /*6000*/  @P0 LDG.E.U16 R204, desc[UR18][R118.64] ;  /* 0x0000001276cc0981 */ /* 0x000f62000c1e1500 */
[----:B------:R-:W-:-:S03]  /*6010*/  PRMT R212, RZ, 0x7610, R212 ;  /* 0x00007610ffd47816 */ /* 0x000fc600000000d4 */
[----:B------:R-:W5:Y:S01]  /*6020*/  @P0 LDG.E.U16 R202, desc[UR18][R116.64] ;  /* 0x0000001274ca0981 */ /* 0x000f62000c1e1500 */
[----:B------:R-:W-:-:S03]  /*6030*/  PRMT R210, RZ, 0x7610, R210 ;  /* 0x00007610ffd27816 */ /* 0x000fc600000000d2 */
[----:B------:R-:W5:Y:S04]  /*6040*/  @P0 LDG.E.U16 R196, desc[UR18][R110.64] ;  /* 0x000000126ec40981 */ /* 0x000f68000c1e1500 */
[----:B------:R-:W5:Y:S01]  /*6050*/  @P0 LDG.E.U16 R208, desc[UR18][R122.64] ;  /* 0x000000127ad00981 */ /* 0x000f62000c1e1500 */
[----:B------:R-:W-:-:S03]  /*6060*/  PRMT R216, RZ, 0x7610, R216 ;  /* 0x00007610ffd87816 */ /* 0x000fc600000000d8 */
[----:B------:R-:W5:Y:S04]  /*6070*/  @P0 LDG.E.U16 R206, desc[UR18][R120.64] ;  /* 0x0000001278ce0981 */ /* 0x000f68000c1e1500 */
[----:B------:R0:W-:Y:S04]  /*6080*/  STS.U16 [R15+UR9+0x11e00], R84 ;  /* 0x011e00540f007988 */ /* 0x0001e80008000409 */
[----:B------:R-:W5:Y:S04]  /*6090*/  @P0 LDG.E.U16 R212, desc[UR18][R126.64] ;  /* 0x000000127ed40981 */ /* 0x000f68000c1e1500 */
[----:B------:R-:W5:Y:S01]  /*60a0*/  @P0 LDG.E.U16 R210, desc[UR18][R124.64] ;  /* 0x000000127cd20981 */ /* 0x000f62000c1e1500 */
[----:B0-----:R-:W-:-:S03]  /*60b0*/  PRMT R84, RZ, 0x7610, R84 ;  /* 0x00007610ff547816 */ /* 0x001fc60000000054 */
        /* <DEDUP_REMOVED lines=10> */
[----:B------:R-:W-:Y:S02]  /*6160*/  LOP3.LUT R16, R6, 0x60, RZ, 0x3c, !PT ;  /* 0x0000006006107812 */ /* 0x000fe400078e3cff */
[----:B------:R-:W-:Y:S01]  /*6170*/  PRMT R240, RZ, 0x7610, R240 ;  /* 0x00007610fff07816 */ /* 0x000fe200000000f0 */
[----:B------:R0:W-:Y:S01]  /*6180*/  STS.U16 [R15+UR9+0x11200], R26 ;  /* 0x0112001a0f007988 */ /* 0x0001e20008000409 */
[----:B------:R-:W-:-:S03]  /*6190*/  PRMT R242, RZ, 0x7610, R242 ;  /* 0x00007610fff27816 */ /* 0x000fc600000000f2 */
[----:B------:R-:W-:Y:S01]  /*61a0*/  STS.U16 [R16+UR9+0x10700], R205 ;  /* 0x010700cd10007988 */ /* 0x000fe20008000409 */
[----:B------:R-:W-:-:S03]  /*61b0*/  PRMT R244, RZ, 0x7610, R244 ;  /* 0x00007610fff47816 */ /* 0x000fc600000000f4 */
[----:B------:R-:W-:Y:S01]  /*61c0*/  STS.U16 [R16+UR9+0x10b00], R207 ;  /* 0x010b00cf10007988 */ /* 0x000fe20008000409 */
[----:B------:R-:W-:-:S03]  /*61d0*/  PRMT R246, RZ, 0x7610, R246 ;  /* 0x00007610fff67816 */ /* 0x000fc600000000f6 */
[----:B------:R-:W-:Y:S01]  /*61e0*/  STS.U16 [R16+UR9+0x10f00], R209 ;  /* 0x010f00d110007988 */ /* 0x000fe20008000409 */
[----:B0-----:R-:W-:-:S03]  /*61f0*/  PRMT R26, RZ, 0x7610, R26 ;  /* 0x00007610ff1a7816 */ /* 0x001fc6000000001a */
[----:B------:R-:W-:Y:S01]  /*6200*/  STS.U16 [R16+UR9+0x11300], R211 ;  /* 0x011300d310007988 */ /* 0x000fe20008000409 */
[----:B------:R-:W-:-:S03]  /*6210*/  PRMT R224, RZ, 0x7610, R224 ;  /* 0x00007610ffe07816 */ /* 0x000fc600000000e0 */
[----:B------:R-:W-:Y:S01]  /*6220*/  STS.U16 [R16+UR9+0x11700], R213 ;  /* 0x011700d510007988 */ /* 0x000fe20008000409 */
[----:B------:R-:W-:-:S03]  /*6230*/  PRMT R226, RZ, 0x7610, R226 ;  /* 0x00007610ffe27816 */ /* 0x000fc600000000e2 */
[----:B------:R-:W-:Y:S04]  /*6240*/  STS.U16 [R16+UR9+0x11b00], R215 ;  /* 0x011b00d710007988 */ /* 0x000fe80008000409 */
[----:B------:R-:W-:Y:S04]  /*6250*/  STS.U16 [R16+UR9+0x11f00], R217 ;  /* 0x011f00d910007988 */ /* 0x000fe80008000409 */
[----:B------:R-:W-:Y:S04]  /*6260*/  STS.U16 [R16+UR9+0x10300], R219 ;  /* 0x010300db10007988 */ /* 0x000fe80008000409 */
[----:B------:R0:W-:Y:S04]  /*6270*/  STS.U16 [R5+UR9], R228 ;  /* 0x000000e405007988 */ /* 0x0001e80008000409 */
[----:B------:R1:W-:Y:S04]  /*6280*/  STS.U16 [R5+UR9+0x400], R230 ;  /* 0x000400e605007988 */ /* 0x0003e80008000409 */
[----:B------:R1:W-:Y:S01]  /*6290*/  STS.U16 [R5+UR9+0x800], R232 ;  /* 0x000800e805007988 */ /* 0x0003e20008000409 */
[----:B0-----:R-:W-:-:S03]  /*62a0*/  PRMT R228, RZ, 0x7610, R228 ;  /* 0x00007610ffe47816 */ /* 0x001fc600000000e4 */
[----:B------:R0:W-:Y:S01]  /*62b0*/  STS.U16 [R5+UR9+0xc00], R234 ;  /* 0x000c00ea05007988 */ /* 0x0001e20008000409 */
[----:B-1----:R-:W-:-:S03]  /*62c0*/  PRMT R230, RZ, 0x7610, R230 ;  /* 0x00007610ffe67816 */ /* 0x002fc600000000e6 */
[----:B------:R1:W-:Y:S01]  /*62d0*/  STS.U16 [R5+UR9+0x1000], R236 ;  /* 0x001000ec05007988 */ /* 0x0003e20008000409 */
[----:B------:R-:W-:-:S03]  /*62e0*/  PRMT R232, RZ, 0x7610, R232 ;  /* 0x00007610ffe87816 */ /* 0x000fc600000000e8 */
[----:B------:R-:W5:Y:S01]  /*62f0*/  @P0 LDG.E.U16 R240, desc[UR18][R140.64] ;  /* 0x000000128cf00981 */ /* 0x000f62000c1e1500 */
[----:B0-----:R-:W-:-:S03]  /*6300*/  PRMT R234, RZ, 0x7610, R234 ;  /* 0x00007610ffea7816 */ /* 0x001fc600000000ea */
[----:B------:R-:W5:Y:S01]  /*6310*/  @P0 LDG.E.U16 R242, desc[UR18][R142.64] ;  /* 0x000000128ef20981 */ /* 0x000f62000c1e1500 */
[----:B-1----:R-:W-:-:S03]  /*6320*/  PRMT R236, RZ, 0x7610, R236 ;  /* 0x00007610ffec7816 */ /* 0x002fc600000000ec */
        /* <DEDUP_REMOVED lines=10> */
[----:B---3--:R0:W-:Y:S04]  /*63d0*/  STS.U16 [R5+UR9+0x2000], R28 ;  /* 0x0020001c05007988 */ /* 0x0081e80008000409 */
[----:B--2---:R1:W-:Y:S01]  /*63e0*/  STS.U16 [R5+UR9+0x2400], R174 ;  /* 0x002400ae05007988 */ /* 0x0043e20008000409 */
[----:B0-----:R-:W-:-:S03]  /*63f0*/  SHF.R.S32.HI R28, RZ, 0x1f, R87 ;  /* 0x0000001fff1c7819 */ /* 0x001fc60000011457 */
[----:B----4-:R0:W-:Y:S01]  /*6400*/  STS.U16 [R5+UR9+0x2800], R176 ;  /* 0x002800b005007988 */ /* 0x0101e20008000409 */
[----:B------:R-:W-:-:S03]  /*6410*/  SHF.L.U64.HI R87, R87, 0x1, R28 ;  /* 0x0000000157577819 */ /* 0x000fc6000001021c */
[----:B-----5:R2:W-:Y:S01]  /*6420*/  STS.U16 [R5+UR9+0x2c00], R180 ;  /* 0x002c00b405007988 */ /* 0x0205e20008000409 */
[----:B------:R-:W-:Y:S02]  /*6430*/  SHF.R.S32.HI R28, RZ, 0x1f, R29 ;  /* 0x0000001fff1c7819 */ /* 0x000fe4000001141d */
[-C--:B-1----:R-:W-:Y:S02]  /*6440*/  LEA R174, P2, R29, R86.reuse, 0x1 ;  /* 0x000000561dae7211 */ /* 0x082fe400078408ff */
[----:B0-----:R-:W-:Y:S02]  /*6450*/  LEA R176, P3, R83, R86, 0x1 ;  /* 0x0000005653b07211 */ /* 0x001fe400078608ff */
[----:B--2---:R-:W-:Y:S01]  /*6460*/  SHF.R.S32.HI R180, RZ, 0x1f, R83 ;  /* 0x0000001fffb47819 */ /* 0x004fe20000011453 */
[----:B------:R0:W-:Y:S01]  /*6470*/  STS.U16 [R5+UR9+0x5c00], R18 ;  /* 0x005c001205007988 */ /* 0x0001e20008000409 */
[-C--:B------:R-:W-:Y:S02]  /*6480*/  LEA.HI.X R29, R29, R87.reuse, R28, 0x1, P2 ;  /* 0x000000571d1d7211 */ /* 0x080fe400010f0c1c */
[----:B------:R-:W-:-:S02]  /*6490*/  LEA.HI.X R28, R83, R87, R180, 0x1, P3 ;  /* 0x00000057531c7211 */ /* 0x000fc400018f0cb4 */
[----:B------:R-:W-:Y:S01]  /*64a0*/  LEA R180, P3, R17, R86, 0x1 ;  /* 0x0000005611b47211 */ /* 0x000fe200078608ff */
[----:B------:R1:W-:Y:S01]  /*64b0*/  STS.U16 [R5+UR9+0x6800], R184 ;  /* 0x006800b805007988 */ /* 0x0003e20008000409 */
[----:B0-----:R-:W-:-:S04]  /*64c0*/  SHF.R.S32.HI R18, RZ, 0x1f, R17 ;  /* 0x0000001fff127819 */ /* 0x001fc80000011411 */
[-C--:B------:R-:W-:Y:S02]  /*64d0*/  LEA.HI.X R18, R17, R87.reuse, R18, 0x1, P3 ;  /* 0x0000005711127211 */ /* 0x080fe400018f0c12 */
[----:B------:R-:W-:Y:S02]  /*64e0*/  SHF.R.S32.HI R17, RZ, 0x1f, R21 ;  /* 0x0000001fff117819 */ /* 0x000fe40000011415 */
[C---:B-1----:R-:W-:Y:S01]  /*64f0*/  LEA R184, P3, R21.reuse, R86, 0x1 ;  /* 0x0000005615b87211 */ /* 0x042fe200078608ff */
[----:B------:R0:W-:Y:S01]  /*6500*/  STS.U16 [R5+UR9+0x3000], R188 ;  /* 0x003000bc05007988 */ /* 0x0001e20008000409 */
[----:B------:R-:W-:Y:S02]  /*6510*/  LOP3.LUT R227, R0, 0x1a, RZ, 0xfc, !PT ;  /* 0x0000001a00e37812 */ /* 0x000fe400078efcff */
[----:B------:R-:W-:Y:S01]  /*6520*/  LEA.HI.X R21, R21, R87, R17, 0x1, P3 ;  /* 0x0000005715157211 */ /* 0x000fe200018f0c11 */
[----:B------:R1:W-:Y:S01]  /*6530*/  STS.U16 [R5+UR9+0x6000], R178 ;  /* 0x006000b205007988 */ /* 0x0003e20008000409 */
[----:B------:R-:W-:-:S02]  /*6540*/  LOP3.LUT R17, R5, 0x40, RZ, 0x3c, !PT ;  /* 0x0000004005117812 */ /* 0x000fc400078e3cff */
[C---:B------:R-:W-:Y:S02]  /*6550*/  LOP3.LUT R203, R0.reuse, 0x18, RZ, 0xfc, !PT ;  /* 0x0000001800cb7812 */ /* 0x040fe400078efcff */
[----:B0-----:R-:W-:Y:S02]  /*6560*/  SHF.R.S32.HI R188, RZ, 0x1f, R27 ;  /* 0x0000001fffbc7819 */ /* 0x001fe4000001141b */
[C---:B-1----:R-:W-:Y:S01]  /*6570*/  LEA R178, P2, R27.reuse, R86, 0x1 ;  /* 0x000000561bb27211 */ /* 0x042fe200078408ff */
[----:B------:R-:W-:Y:S01]  /*6580*/  STS.U16 [R5+UR9+0x1400], R193 ;  /* 0x001400c105007988 */ /* 0x000fe20008000409 */
[----:B------:R-:W-:Y:S02]  /*6590*/  LOP3.LUT R229, R0, 0x1e, RZ, 0xfc, !PT ;  /* 0x0000001e00e57812 */ /* 0x000fe400078efcff */
[----:B------:R-:W-:Y:S01]  /*65a0*/  LEA.HI.X R27, R27, R87, R188, 0x1, P2 ;  /* 0x000000571b1b7211 */ /* 0x000fe200010f0cbc */
[----:B------:R-:W-:Y:S01]  /*65b0*/  STS.U16 [R5+UR9+0x1800], R195 ;  /* 0x001800c305007988 */ /* 0x000fe20008000409 */
[----:B------:R-:W-:-:S03]  /*65c0*/  SHF.R.S32.HI R188, RZ, 0x1f, R19 ;  /* 0x0000001fffbc7819 */ /* 0x000fc60000011413 */
[----:B------:R-:W-:Y:S01]  /*65d0*/  STS.U16 [R5+UR9+0x1c00], R197 ;  /* 0x001c00c505007988 */ /* 0x000fe20008000409 */
[----:B------:R-:W-:-:S03]  /*65e0*/  LOP3.LUT R231, R0, 0x1c, RZ, 0xfc, !PT ;  /* 0x0000001c00e77812 */ /* 0x000fc600078efcff */
[----:B------:R-:W-:Y:S04]  /*65f0*/  STS.U16 [R5+UR9+0x3400], R85 ;  /* 0x0034005505007988 */ /* 0x000fe80008000409 */
        /* <DEDUP_REMOVED lines=9> */
[----:B------:R0:W-:Y:S04]  /*6690*/  STS.U16 [R5+UR9+0x6400], R182 ;  /* 0x006400b605007988 */ /* 0x0001e80008000409 */
[----:B------:R-:W-:Y:S04]  /*66a0*/  STS.U16 [R5+UR9+0x6c00], R24 ;  /* 0x006c001805007988 */ /* 0x000fe80008000409 */
[----:B------:R-:W-:Y:S01]  /*66b0*/  STS.U16 [R5+UR9+0x7000], R186 ;  /* 0x007000ba05007988 */ /* 0x000fe20008000409 */
[----:B0-----:R-:W-:-:S03]  /*66c0*/  LEA R182, P2, R19, R86, 0x1 ;  /* 0x0000005613b67211 */ /* 0x001fc600078408ff */
[----:B------:R-:W-:Y:S04]  /*66d0*/  STS.U16 [R5+UR9+0x7400], R248 ;  /* 0x007400f805007988 */ /* 0x000fe80008000409 */
[----:B------:R-:W-:Y:S04]  /*66e0*/  STS.U16 [R5+UR9+0x7800], R250 ;  /* 0x007800fa05007988 */ /* 0x000fe80008000409 */
[----:B------:R-:W-:Y:S04]  /*66f0*/  STS.U16 [R5+UR9+0x7c00], R252 ;  /* 0x007c00fc05007988 */ /* 0x000fe80008000409 */
[----:B------:R0:W-:Y:S01]  /*6700*/  STS.U16 [R17+UR9+0x600], R82 ;  /* 0x0006005211007988 */ /* 0x0001e20008000409 */
[----:B------:R-:W-:-:S03]  /*6710*/  LEA.HI.X R19, R19, R87, R188, 0x1, P2 ;  /* 0x0000005713137211 */ /* 0x000fc600010f0cbc */
[----:B------:R1:W-:Y:S01]  /*6720*/  STS.U16 [R17+UR9+0x200], R80 ;  /* 0x0002005011007988 */ /* 0x0003e20008000409 */
[----:B------:R-:W-:Y:S01]  /*6730*/  ISETP.NE.U32.AND P0, PT, R191, RZ, PT ;  /* 0x000000ffbf00720c */ /* 0x000fe20003f05070 */
[-C--:B0-----:R-:W-:Y:S01]  /*6740*/  IMAD R82, R227, R22.reuse, RZ ;  /* 0x00000016e3527224 */ /* 0x081fe200078e02ff */
[----:B------:R-:W-:Y:S01]  /*6750*/  SHF.R.S32.HI R24, RZ, 0x1f, R81 ;  /* 0x0000001fff187819 */ /* 0x000fe20000011451 */
[----:B-1----:R-:W-:Y:S01]  /*6760*/  IMAD R80, R203, R22, RZ ;  /* 0x00000016cb507224 */ /* 0x002fe200078e02ff */
[----:B------:R-:W-:Y:S01]  /*6770*/  SHF.R.S32.HI R83, RZ, 0x1f, R25 ;  /* 0x0000001fff537819 */ /* 0x000fe20000011419 */
[----:B------:R0:W-:Y:S01]  /*6780*/  STS.U16 [R17+UR9+0x2200], R200 ;  /* 0x002200c811007988 */ /* 0x0001e20008000409 */
[-C--:B------:R-:W-:Y:S01]  /*6790*/  LEA R186, P2, R81, R86.reuse, 0x1 ;  /* 0x0000005651ba7211 */ /* 0x080fe200078408ff */
[----:B------:R-:W-:Y:S01]  /*67a0*/  IMAD.SHL.U32 R193, R82, 0x2, RZ ;  /* 0x0000000252c17824 */ /* 0x000fe200078e00ff */
[----:B------:R-:W-:Y:S01]  /*67b0*/  LEA R188, P3, R25, R86, 0x1 ;  /* 0x0000005619bc7211 */ /* 0x000fe200078608ff */
[----:B------:R1:W-:Y:S01]  /*67c0*/  STS.U16 [R17+UR9+0x1e00], R198 ;  /* 0x001e00c611007988 */ /* 0x0003e20008000409 */
[----:B------:R-:W-:Y:S01]  /*67d0*/  IMAD.SHL.U32 R191, R80, 0x2, RZ ;  /* 0x0000000250bf7824 */ /* 0x000fe200078e00ff */
[-C--:B------:R-:W-:Y:S01]  /*67e0*/  LEA.HI.X R24, R81, R87.reuse, R24, 0x1, P2 ;  /* 0x0000005751187211 */ /* 0x080fe200010f0c18 */
[----:B------:R-:W-:Y:S01]  /*67f0*/  IMAD.HI R82, R82, 0x2, RZ ;  /* 0x0000000252527827 */ /* 0x000fe200078e02ff */
[----:B------:R-:W-:-:S03]  /*6800*/  LEA.HI.X R25, R25, R87, R83, 0x1, P3 ;  /* 0x0000005719197211 */ /* 0x000fc600018f0c53 */
[-C--:B0-----:R-:W-:Y:S01]  /*6810*/  IMAD R200, R229, R22.reuse, RZ ;  /* 0x00000016e5c87224 */ /* 0x081fe200078e02ff */
[----:B------:R0:W-:Y:S01]  /*6820*/  STS.U16 [R17+UR9+0x1200], R192 ;  /* 0x001200c011007988 */ /* 0x0001e20008000409 */
[----:B-1----:R-:W-:-:S03]  /*6830*/  IMAD R198, R231, R22, RZ ;  /* 0x00000016e7c67224 */ /* 0x002fc600078e02ff */
[----:B------:R1:W-:Y:S01]  /*6840*/  STS.U16 [R17+UR9+0x1600], R194 ;  /* 0x001600c211007988 */ /* 0x0003e20008000409 */
[----:B------:R-:W-:Y:S02]  /*6850*/  IMAD.SHL.U32 R197, R200, 0x2, RZ ;  /* 0x00000002c8c57824 */ /* 0x000fe400078e00ff */
[----:B------:R-:W-:Y:S01]  /*6860*/  IMAD.SHL.U32 R195, R198, 0x2, RZ ;  /* 0x00000002c6c37824 */ /* 0x000fe200078e00ff */
[----:B------:R2:W-:Y:S01]  /*6870*/  STS.U16 [R17+UR9+0xe00], R190 ;  /* 0x000e00be11007988 */ /* 0x0005e20008000409 */
[----:B0-----:R-:W-:-:S03]  /*6880*/  IADD3 R192, P2, P3, R193, UR20, R86 ;  /* 0x00000014c1c07c10 */ /* 0x001fc6000fb5e056 */
[----:B------:R0:W-:Y:S01]  /*6890*/  STS.U16 [R17+UR9+0x2a00], R204 ;  /* 0x002a00cc11007988 */ /* 0x0001e20008000409 */
[----:B-1----:R-:W-:-:S03]  /*68a0*/  IMAD.HI R194, R80, 0x2, RZ ;  /* 0x0000000250c27827 */ /* 0x002fc600078e02ff */
[----:B------:R1:W-:Y:S01]  /*68b0*/  STS.U16 [R17+UR9+0x2600], R202 ;  /* 0x002600ca11007988 */ /* 0x0003e20008000409 */
[----:B--2---:R-:W-:Y:S01]  /*68c0*/  IADD3 R190, P4, P5, R191, UR20, R86 ;  /* 0x00000014bfbe7c10 */ /* 0x004fe2000fd9e056 */
[----:B------:R-:W-:Y:S02]  /*68d0*/  IMAD.HI R200, R200, 0x2, RZ ;  /* 0x00000002c8c87827 */ /* 0x000fe400078e02ff */
[----:B------:R2:W-:Y:S02]  /*68e0*/  STS.U16 [R17+UR9+0x1a00], R196 ;  /* 0x001a00c411007988 */ /* 0x0005e40008000409 */
[-C--:B0-----:R-:W-:Y:S01]  /*68f0*/  IMAD R204, R249, R22.reuse, RZ ;  /* 0x00000016f9cc7224 */ /* 0x081fe200078e02ff */
[--C-:B------:R-:W-:Y:S01]  /*6900*/  IADD3.X R193, PT, PT, R82, UR21, R87.reuse, P2, P3 ;  /* 0x0000001552c17c10 */ /* 0x100fe200097e6457 */
[----:B-1----:R-:W-:Y:S01]  /*6910*/  IMAD R202, R251, R22, RZ ;  /* 0x00000016fbca7224 */ /* 0x002fe200078e02ff */
[----:B------:R0:W-:Y:S01]  /*6920*/  STS.U16 [R17+UR9+0x3200], R208 ;  /* 0x003200d011007988 */ /* 0x0001e20008000409 */
[----:B------:R-:W-:Y:S01]  /*6930*/  IMAD.HI R198, R198, 0x2, RZ ;  /* 0x00000002c6c67827 */ /* 0x000fe200078e02ff */
[----:B------:R-:W-:-:S02]  /*6940*/  IADD3.X R191, PT, PT, R194, UR21, R87, P4, P5 ;  /* 0x00000015c2bf7c10 */ /* 0x000fc4000a7ea457 */
[--C-:B--2---:R-:W-:Y:S01]  /*6950*/  IADD3 R196, P2, P3, R197, UR20, R86.reuse ;  /* 0x00000014c5c47c10 */ /* 0x104fe2000fb5e056 */
[----:B------:R-:W-:Y:S01]  /*6960*/  IMAD.SHL.U32 R201, R204, 0x2, RZ ;  /* 0x00000002ccc97824 */ /* 0x000fe200078e00ff */
[----:B------:R1:W-:Y:S01]  /*6970*/  STS.U16 [R17+UR9+0x2e00], R206 ;  /* 0x002e00ce11007988 */ /* 0x0003e20008000409 */
[----:B------:R-:W-:Y:S01]  /*6980*/  IMAD.SHL.U32 R199, R202, 0x2, RZ ;  /* 0x00000002cac77824 */ /* 0x000fe200078e00ff */
[--C-:B------:R-:W-:Y:S01]  /*6990*/  IADD3 R194, P4, P5, R195, UR20, R86.reuse ;  /* 0x00000014c3c27c10 */ /* 0x100fe2000fd9e056 */
[-C--:B0-----:R-:W-:Y:S01]  /*69a0*/  IMAD R208, R245, R22.reuse, RZ ;  /* 0x00000016f5d07224 */ /* 0x081fe200078e02ff */
[--C-:B------:R-:W-:Y:S01]  /*69b0*/  IADD3.X R197, PT, PT, R200, UR21, R87.reuse, P2, P3 ;  /* 0x00000015c8c57c10 */ /* 0x100fe200097e6457 */
[----:B------:R-:W-:Y:S01]  /*69c0*/  IMAD.HI R204, R204, 0x2, RZ ;  /* 0x00000002cccc7827 */ /* 0x000fe200078e02ff */
[----:B------:R0:W-:Y:S03]  /*69d0*/  STS.U16 [R17+UR9+0x3a00], R212 ;  /* 0x003a00d411007988 */ /* 0x0001e60008000409 */
[----:B-1----:R-:W-:Y:S01]  /*69e0*/  IMAD R206, R247, R22, RZ ;  /* 0x00000016f7ce7224 */ /* 0x002fe200078e02ff */
[----:B------:R-:W-:Y:S01]  /*69f0*/  IADD3.X R195, PT, PT, R198, UR21, R87, P4, P5 ;  /* 0x00000015c6c37c10 */ /* 0x000fe2000a7ea457 */
[----:B------:R-:W-:Y:S01]  /*6a00*/  IMAD.HI R202, R202, 0x2, RZ ;  /* 0x00000002caca7827 */ /* 0x000fe200078e02ff */
[--C-:B------:R-:W-:Y:S01]  /*6a10*/  IADD3 R200, P2, P3, R201, UR20, R86.reuse ;  /* 0x00000014c9c87c10 */ /* 0x100fe2000fb5e056 */
[----:B------:R1:W-:Y:S01]  /*6a20*/  STS.U16 [R17+UR9+0x3600], R210 ;  /* 0x003600d211007988 */ /* 0x0003e20008000409 */
[----:B------:R-:W-:Y:S01]  /*6a30*/  IADD3 R198, P4, P5, R199, UR20, R86 ;  /* 0x00000014c7c67c10 */ /* 0x000fe2000fd9e056 */
[----:B------:R-:W-:-:S02]  /*6a40*/  IMAD.SHL.U32 R205, R208, 0x2, RZ ;  /* 0x00000002d0cd7824 */ /* 0x000fc400078e00ff */
[-C--:B0-----:R-:W-:Y:S02]  /*6a50*/  IMAD R212, R241, R22.reuse, RZ ;  /* 0x00000016f1d47224 */ /* 0x081fe400078e02ff */
[----:B------:R-:W-:Y:S01]  /*6a60*/  IMAD.SHL.U32 R203, R206, 0x2, RZ ;  /* 0x00000002cecb7824 */ /* 0x000fe200078e00ff */
        /* <DEDUP_REMOVED lines=11> */
[-C--:B------:R-:W-:Y:S02]  /*6b20*/  IMAD R81, R235, R22.reuse, RZ ;  /* 0x00000016eb517224 */ /* 0x080fe400078e02ff */
[----:B------:R-:W-:Y:S02]  /*6b30*/  IMAD.SHL.U32 R207, R210, 0x2, RZ ;  /* 0x00000002d2cf7824 */ /* 0x000fe400078e00ff */
[----:B-1----:R-:W-:Y:S01]  /*6b40*/  IMAD R84, R239, R22, RZ ;  /* 0x00000016ef547224 */ /* 0x002fe200078e02ff */
[--C-:B------:R-:W-:Y:S01]  /*6b50*/  IADD3.X R205, PT, PT, R208, UR21, R87.reuse, P2, P3 ;  /* 0x00000015d0cd7c10 */ /* 0x100fe200097e6457 */
[----:B------:R-:W-:Y:S01]  /*6b60*/  IMAD.HI R212, R212, 0x2, RZ ;  /* 0x00000002d4d47827 */ /* 0x000fe200078e02ff */
[----:B------:R-:W-:Y:S02]  /*6b70*/  IADD3.X R203, PT, PT, R206, UR21, R87, P4, P5 ;  /* 0x00000015cecb7c10 */ /* 0x000fe4000a7ea457 */
[--C-:B------:R-:W-:Y:S01]  /*6b80*/  IADD3 R208, P2, P3, R209, UR20, R86.reuse ;  /* 0x00000014d1d07c10 */ /* 0x100fe2000fb5e056 */
[----:B------:R-:W-:Y:S01]  /*6b90*/  IMAD.HI R210, R210, 0x2, RZ ;  /* 0x00000002d2d27827 */ /* 0x000fe200078e02ff */
[----:B------:R-:W-:-:S03]  /*6ba0*/  IADD3 R206, P4, P5, R207, UR20, R86 ;  /* 0x00000014cfce7c10 */ /* 0x000fc6000fd9e056 */
[----:B------:R-:W-:Y:S02]  /*6bb0*/  IMAD.SHL.U32 R213, R216, 0x2, RZ ;  /* 0x00000002d8d57824 */ /* 0x000fe400078e00ff */
[C---:B------:R-:W-:Y:S02]  /*6bc0*/  IMAD.SHL.U32 R215, R81.reuse, 0x2, RZ ;  /* 0x0000000251d77824 */ /* 0x040fe400078e00ff */
[----:B------:R-:W-:Y:S01]  /*6bd0*/  IMAD.HI R80, R81, 0x2, RZ ;  /* 0x0000000251507827 */ /* 0x000fe200078e02ff */
[----:B------:R-:W-:-:S03]  /*6be0*/  IADD3.X R209, PT, PT, R212, UR21, R87, P2, P3 ;  /* 0x00000015d4d17c10 */ /* 0x000fc600097e6457 */
[----:B------:R-:W-:Y:S02]  /*6bf0*/  IMAD.SHL.U32 R211, R84, 0x2, RZ ;  /* 0x0000000254d37824 */ /* 0x000fe400078e00ff */
[----:B------:R-:W-:Y:S01]  /*6c00*/  IMAD R81, R233, R22, RZ ;  /* 0x00000016e9517224 */ /* 0x000fe200078e02ff */
[----:B------:R0:W-:Y:S01]  /*6c10*/  STS.U16 [R17+UR9+0x4a00], R220 ;  /* 0x004a00dc11007988 */ /* 0x0001e20008000409 */
[----:B------:R-:W-:Y:S01]  /*6c20*/  IMAD.HI R216, R216, 0x2, RZ ;  /* 0x00000002d8d87827 */ /* 0x000fe200078e02ff */
[----:B------:R-:W-:Y:S02]  /*6c30*/  IADD3.X R207, PT, PT, R210, UR21, R87, P4, P5 ;  /* 0x00000015d2cf7c10 */ /* 0x000fe4000a7ea457 */
[--C-:B------:R-:W-:Y:S01]  /*6c40*/  IADD3 R212, P2, P3, R213, UR20, R86.reuse ;  /* 0x00000014d5d47c10 */ /* 0x100fe2000fb5e056 */
[----:B------:R-:W-:Y:S01]  /*6c50*/  IMAD.HI R84, R84, 0x2, RZ ;  /* 0x0000000254547827 */ /* 0x000fe200078e02ff */
[----:B------:R1:W-:Y:S01]  /*6c60*/  STS.U16 [R17+UR9+0x4600], R218 ;  /* 0x004600da11007988 */ /* 0x0003e20008000409 */
[----:B------:R-:W-:-:S02]  /*6c70*/  IADD3 R210, P5, P4, R211, UR20, R86 ;  /* 0x00000014d3d27c10 */ /* 0x000fc4000fcbe056 */
[C---:B------:R-:W-:Y:S02]  /*6c80*/  IMAD.SHL.U32 R217, R81.reuse, 0x2, RZ ;  /* 0x0000000251d97824 */ /* 0x040fe400078e00ff */
[-C--:B0-----:R-:W-:Y:S01]  /*6c90*/  IMAD R220, R12, R22.reuse, RZ ;  /* 0x000000160cdc7224 */ /* 0x081fe200078e02ff */
[--C-:B------:R-:W-:Y:S01]  /*6ca0*/  IADD3.X R213, PT, PT, R216, UR21, R87.reuse, P2, P3 ;  /* 0x00000015d8d57c10 */ /* 0x100fe200097e6457 */
[----:B------:R-:W-:Y:S01]  /*6cb0*/  IMAD.HI R82, R81, 0x2, RZ ;  /* 0x0000000251527827 */ /* 0x000fe200078e02ff */
[----:B------:R0:W-:Y:S03]  /*6cc0*/  STS.U16 [R17+UR9+0x3e00], R214 ;  /* 0x003e00d611007988 */ /* 0x0001e60008000409 */
[-C--:B-1----:R-:W-:Y:S01]  /*6cd0*/  IMAD R218, R10, R22.reuse, RZ ;  /* 0x000000160ada7224 */ /* 0x082fe200078e02ff */
[----:B------:R1:W-:Y:S01]  /*6ce0*/  STS.U16 [R17+UR9+0x4e00], R238 ;  /* 0x004e00ee11007988 */ /* 0x0003e20008000409 */
[----:B------:R-:W-:Y:S01]  /*6cf0*/  IMAD.SHL.U32 R83, R220, 0x2, RZ ;  /* 0x00000002dc537824 */ /* 0x000fe200078e00ff */
[--C-:B------:R-:W-:Y:S01]  /*6d00*/  IADD3.X R211, PT, PT, R84, UR21, R87.reuse, P5, P4 ;  /* 0x0000001554d37c10 */ /* 0x100fe2000afe8457 */
[----:B------:R-:W-:Y:S01]  /*6d10*/  IMAD.SHL.U32 R81, R218, 0x2, RZ ;  /* 0x00000002da517824 */ /* 0x000fe200078e00ff */
[--C-:B------:R-:W-:Y:S01]  /*6d20*/  IADD3 R216, P2, P3, R217, UR20, R86.reuse ;  /* 0x00000014d9d87c10 */ /* 0x100fe2000fb5e056 */
[----:B------:R-:W-:Y:S01]  /*6d30*/  IMAD R85, R8, R22, RZ ;  /* 0x0000001608557224 */ /* 0x000fe200078e02ff */
[----:B0-----:R-:W-:Y:S01]  /*6d40*/  IADD3 R214, P5, P4, R215, UR20, R86 ;  /* 0x00000014d7d67c10 */ /* 0x001fe2000fcbe056 */
[----:B------:R-:W-:Y:S01]  /*6d50*/  IMAD.HI R220, R220, 0x2, RZ ;  /* 0x00000002dcdc7827 */ /* 0x000fe200078e02ff */
[----:B------:R-:W-:-:S03]  /*6d60*/  IADD3.X R217, PT, PT, R82, UR21, R87, P2, P3 ;  /* 0x0000001552d97c10 */ /* 0x000fc600097e6457 */
[----:B-1----:R-:W-:Y:S01]  /*6d70*/  IMAD R238, R9, R22, RZ ;  /* 0x0000001609ee7224 */ /* 0x002fe200078e02ff */
[--C-:B------:R-:W-:Y:S01]  /*6d80*/  IADD3.X R215, PT, PT, R80, UR21, R87.reuse, P5, P4 ;  /* 0x0000001550d77c10 */ /* 0x100fe2000afe8457 */
[----:B------:R-:W-:Y:S01]  /*6d90*/  IMAD.HI R218, R218, 0x2, RZ ;  /* 0x00000002dada7827 */ /* 0x000fe200078e02ff */
[--C-:B------:R-:W-:Y:S02]  /*6da0*/  IADD3 R82, P2, P3, R83, UR20, R86.reuse ;  /* 0x0000001453527c10 */ /* 0x100fe4000fb5e056 */
[----:B------:R-:W-:Y:S01]  /*6db0*/  IADD3 R80, P5, P4, R81, UR20, R86 ;  /* 0x0000001451507c10 */ /* 0x000fe2000fcbe056 */
[----:B------:R-:W-:Y:S02]  /*6dc0*/  IMAD.SHL.U32 R221, R238, 0x2, RZ ;  /* 0x00000002eedd7824 */ /* 0x000fe400078e00ff */
[C---:B------:R-:W-:Y:S02]  /*6dd0*/  IMAD.SHL.U32 R219, R85.reuse, 0x2, RZ ;  /* 0x0000000255db7824 */ /* 0x040fe400078e00ff */
[----:B------:R-:W-:Y:S01]  /*6de0*/  IMAD.HI R84, R85, 0x2, RZ ;  /* 0x0000000255547827 */ /* 0x000fe200078e02ff */
[----:B------:R-:W-:-:S03]  /*6df0*/  IADD3.X R83, PT, PT, R220, UR21, R87, P2, P3 ;  /* 0x00000015dc537c10 */ /* 0x000fc600097e6457 */
[-C--:B------:R-:W-:Y:S02]  /*6e00*/  IMAD R85, R11, R22.reuse, RZ ;  /* 0x000000160b557224 */ /* 0x080fe400078e02ff */
[----:B------:R-:W-:Y:S01]  /*6e10*/  IMAD R133, R13, R22, RZ ;  /* 0x000000160d857224 */ /* 0x000fe200078e02ff */
[--C-:B------:R-:W-:Y:S01]  /*6e20*/  IADD3.X R81, PT, PT, R218, UR21, R87.reuse, P5, P4 ;  /* 0x00000015da517c10 */ /* 0x100fe2000afe8457 */
[----:B------:R-:W-:Y:S01]  /*6e30*/  IMAD.HI R238, R238, 0x2, RZ ;  /* 0x00000002eeee7827 */ /* 0x000fe200078e02ff */
[--C-:B------:R-:W-:Y:S02]  /*6e40*/  IADD3 R220, P2, P3, R221, UR20, R86.reuse ;  /* 0x00000014dddc7c10 */ /* 0x100fe4000fb5e056 */
[--C-:B------:R-:W-:Y:S01]  /*6e50*/  IADD3 R218, P5, P4, R219, UR20, R86.reuse ;  /* 0x00000014dbda7c10 */ /* 0x100fe2000fcbe056 */
[----:B------:R-:W-:Y:S02]  /*6e60*/  IMAD.SHL.U32 R175, R85, 0x2, RZ ;  /* 0x0000000255af7824 */ /* 0x000fe400078e00ff */
[----:B------:R-:W-:Y:S01]  /*6e70*/  IMAD.SHL.U32 R177, R133, 0x2, RZ ;  /* 0x0000000285b17824 */ /* 0x000fe200078e00ff */
[--C-:B------:R-:W-:Y:S01]  /*6e80*/  IADD3.X R221, PT, PT, R238, UR21, R87.reuse, P2, P3 ;  /* 0x00000015eedd7c10 */ /* 0x100fe200097e6457 */
[----:B------:R0:W-:Y:S01]  /*6e90*/  STS.U16 [R17+UR9+0x5200], R240 ;  /* 0x005200f011007988 */ /* 0x0001e20008000409 */
[----:B------:R-:W-:Y:S01]  /*6ea0*/  IADD3.X R219, PT, PT, R84, UR21, R87, P5, P4 ;  /* 0x0000001554db7c10 */ /* 0x000fe2000afe8457 */
[----:B------:R-:W-:Y:S01]  /*6eb0*/  IMAD.HI R238, R85, 0x2, RZ ;  /* 0x0000000255ee7827 */ /* 0x000fe200078e02ff */
[--C-:B------:R-:W-:Y:S01]  /*6ec0*/  IADD3 R84, P5, P4, R175, UR20, R86.reuse ;  /* 0x00000014af547c10 */ /* 0x100fe2000fcbe056 */
[----:B------:R-:W-:Y:S01]  /*6ed0*/  STS.U16 [R17+UR9+0x5600], R242 ;  /* 0x005600f211007988 */ /* 0x000fe20008000409 */
[----:B------:R-:W-:-:S03]  /*6ee0*/  IADD3 R86, P2, P3, R177, UR20, R86 ;  /* 0x00000014b1567c10 */ /* 0x000fc6000fb5e056 */
[----:B------:R-:W-:Y:S01]  /*6ef0*/  STS.U16 [R17+UR9+0x5a00], R244 ;  /* 0x005a00f411007988 */ /* 0x000fe20008000409 */
[----:B0-----:R-:W-:-:S03]  /*6f00*/  IMAD.HI R240, R133, 0x2, RZ ;  /* 0x0000000285f07827 */ /* 0x001fc600078e02ff */
[----:B------:R-:W-:Y:S01]  /*6f10*/  STS.U16 [R17+UR9+0x5e00], R246 ;  /* 0x005e00f611007988 */ /* 0x000fe20008000409 */
[----:B------:R-:W-:-:S03]  /*6f20*/  IADD3.X R85, PT, PT, R238, UR21, R87, P5, P4 ;  /* 0x00000015ee557c10 */ /* 0x000fc6000afe8457 */
[----:B------:R0:W-:Y:S01]  /*6f30*/  STS.U16 [R17+UR9+0x6200], R26 ;  /* 0x0062001a11007988 */ /* 0x0001e20008000409 */
[----:B------:R-:W-:-:S03]  /*6f40*/  IADD3.X R87, PT, PT, R240, UR21, R87, P2, P3 ;  /* 0x00000015f0577c10 */ /* 0x000fc600097e6457 */
[----:B------:R1:W-:Y:S04]  /*6f50*/  STS.U16 [R17+UR9+0x6600], R224 ;  /* 0x006600e011007988 */ /* 0x0003e80008000409 */
[----:B------:R1:W-:Y:S04]  /*6f60*/  STS.U16 [R17+UR9+0x6a00], R226 ;  /* 0x006a00e211007988 */ /* 0x0003e80008000409 */
[----:B------:R1:W-:Y:S04]  /*6f70*/  STS.U16 [R17+UR9+0x6e00], R228 ;  /* 0x006e00e411007988 */ /* 0x0003e80008000409 */
[----:B------:R1:W-:Y:S04]  /*6f80*/  STS.U16 [R17+UR9+0x7200], R230 ;  /* 0x007200e611007988 */ /* 0x0003e80008000409 */
[----:B------:R1:W-:Y:S04]  /*6f90*/  STS.U16 [R17+UR9+0x7600], R232 ;  /* 0x007600e811007988 */ /* 0x0003e80008000409 */
[----:B------:R1:W-:Y:S04]  /*6fa0*/  STS.U16 [R17+UR9+0x7a00], R234 ;  /* 0x007a00ea11007988 */ /* 0x0003e80008000409 */
[----:B------:R1:W-:Y:S01]  /*6fb0*/  STS.U16 [R17+UR9+0x7e00], R236 ;  /* 0x007e00ec11007988 */ /* 0x0003e20008000409 */
[----:B------:R-:W-:Y:S01]  /*6fc0*/  IADD3 R174, P3, PT, R174, UR20, RZ ;  /* 0x00000014aeae7c10 */ /* 0x000fe2000ff7e0ff */
[----:B------:R2:W-:Y:S06]  /*6fd0*/  MEMBAR.ALL.CTA ;  /* 0x0000000000007992 */ /* 0x0005ec0000008000 */
[----:B--2---:R-:W2:Y:S01]  /*6fe0*/  FENCE.VIEW.ASYNC.S ;  /* 0x00000000000073c6 */ /* 0x004ea20000000000 */
[----:B0-----:R-:W-:Y:S01]  /*6ff0*/  SHF.R.S32.HI R26, RZ, 0x1f, R7 ;  /* 0x0000001fff1a7819 */ /* 0x001fe20000011407 */
[----:B------:R-:W-:Y:S01]  /*7000*/  UIADD3 UR7, UPT, UPT, UR9, 0x8000, URZ ;  /* 0x0000800009077890 */ /* 0x000fe2000fffe0ff */
[----:B------:R-:W-:Y:S01]  /*7010*/  IADD3 R180, P2, PT, R180, UR20, RZ ;  /* 0x00000014b4b47c10 */ /* 0x000fe2000ff5e0ff */
[----:B------:R-:W-:Y:S01]  /*7020*/  UIADD3 UR6, UPT, UPT, UR9, 0x14000, URZ ;  /* 0x0001400009067890 */ /* 0x000fe2000fffe0ff */
[----:B------:R-:W-:-:S02]  /*7030*/  IADD3.X R175, PT, PT, R29, UR21, RZ, P3, !PT ;  /* 0x000000151daf7c10 */ /* 0x000fc40009ffe4ff */
[----:B------:R-:W-:Y:S02]  /*7040*/  IADD3 R184, P3, PT, R184, UR20, RZ ;  /* 0x00000014b8b87c10 */ /* 0x000fe4000ff7e0ff */
[----:B------:R-:W-:Y:S01]  /*7050*/  LEA.HI R26, R26, R7, RZ, 0x6 ;  /* 0x000000071a1a7211 */ /* 0x000fe200078f30ff */
[----:B------:R-:W-:Y:S01]  /*7060*/  USHF.R.U32.HI UR7, URZ, 0x4, UR7 ;  /* 0x00000004ff077899 */ /* 0x000fe20008011607 */
[----:B------:R-:W-:Y:S01]  /*7070*/  IADD3.X R181, PT, PT, R18, UR21, RZ, P2, !PT ;  /* 0x0000001512b57c10 */ /* 0x000fe200097fe4ff */
[----:B------:R-:W-:Y:S01]  /*7080*/  USHF.R.U32.HI UR6, URZ, 0x4, UR6 ;  /* 0x00000004ff067899 */ /* 0x000fe20008011606 */
[----:B------:R-:W-:Y:S02]  /*7090*/  IADD3.X R185, PT, PT, R21, UR21, RZ, P3, !PT ;  /* 0x0000001515b97c10 */ /* 0x000fe40009ffe4ff */
[----:B------:R-:W-:Y:S02]  /*70a0*/  ISETP.LT.OR P2, PT, R7, 0x40, P0 ;  /* 0x000000400700780c */ /* 0x000fe40000741670 */
[----:B------:R-:W-:Y:S01]  /*70b0*/  SHF.R.S32.HI R21, RZ, 0x6, R26 ;  /* 0x00000006ff157819 */ /* 0x000fe2000001141a */
[----:B------:R-:W-:Y:S01]  /*70c0*/  USGXT.U32 UR12, UR7, 0xe ;  /* 0x0000000e070c789a */ /* 0x000fe20008000000 */
[----:B------:R-:W-:-:S02]  /*70d0*/  IADD3 R176, P6, PT, R176, UR20, RZ ;  /* 0x00000014b0b07c10 */ /* 0x000fc4000ffde0ff */
[----:B------:R-:W-:Y:S01]  /*70e0*/  IADD3 R178, P5, PT, R178, UR20, RZ ;  /* 0x00000014b2b27c10 */ /* 0x000fe2000ffbe0ff */
[----:B------:R-:W-:Y:S01]  /*70f0*/  USGXT.U32 UR7, UR6, 0xe ;  /* 0x0000000e0607789a */ /* 0x000fe20008000000 */
[----:B------:R-:W-:Y:S02]  /*7100*/  VIMNMX R21, PT, PT, R21, 0x1, !PT ;  /* 0x0000000115157848 */ /* 0x000fe40007fe0100 */
[----:B------:R-:W-:Y:S02]  /*7110*/  IADD3.X R177, PT, PT, R28, UR21, RZ, P6, !PT ;  /* 0x000000151cb17c10 */ /* 0x000fe4000b7fe4ff */
[----:B------:R-:W-:Y:S01]  /*7120*/  IADD3.X R179, PT, PT, R27, UR21, RZ, P5, !PT ;  /* 0x000000151bb37c10 */ /* 0x000fe2000affe4ff */
[----:B------:R-:W-:Y:S01]  /*7130*/  UIADD3 UR22, UP1, UPT, UR7, 0x2000080, URZ ;  /* 0x0200008007167890 */ /* 0x000fe2000ff3e0ff */
[----:B------:R-:W-:Y:S02]  /*7140*/  IADD3 R182, P4, PT, R182, UR20, RZ ;  /* 0x00000014b6b67c10 */ /* 0x000fe4000ff9e0ff */
[----:B------:R-:W-:-:S02]  /*7150*/  IADD3 R186, P6, PT, R186, UR20, RZ ;  /* 0x00000014baba7c10 */ /* 0x000fc4000ffde0ff */
[----:B------:R-:W-:Y:S01]  /*7160*/  IADD3 R188, P5, PT, R188, UR20, RZ ;  /* 0x00000014bcbc7c10 */ /* 0x000fe2000ffbe0ff */
[----:B------:R-:W-:Y:S01]  /*7170*/  UIADD3 UR20, UP2, UPT, UR12, 0x2, URZ ;  /* 0x000000020c147890 */ /* 0x000fe2000ff5e0ff */
[----:B------:R-:W-:Y:S01]  /*7180*/  VIADD R21, R21, 0xffffffff ;  /* 0xffffffff15157836 */ /* 0x000fe20000000000 */
[----:B------:R-:W-:Y:S01]  /*7190*/  UMOV UR4, URZ ;  /* 0x000000ff00047c82 */ /* 0x000fe20008000000 */
[----:B------:R-:W-:Y:S01]  /*71a0*/  UMOV UR5, URZ ;  /* 0x000000ff00057c82 */ /* 0x000fe20008000000 */
[----:B------:R-:W-:Y:S01]  /*71b0*/  IADD3.X R183, PT, PT, R19, UR21, RZ, P4, !PT ;  /* 0x0000001513b77c10 */ /* 0x000fe2000a7fe4ff */
[----:B------:R-:W-:Y:S01]  /*71c0*/  UIADD3.X UR23, UPT, UPT, UR4, 0x40004040, URZ, UP1, !UPT ;  /* 0x4000404004177890 */ /* 0x000fe20008ffe4ff */
[----:B------:R-:W-:Y:S01]  /*71d0*/  IADD3.X R187, PT, PT, R24, UR21, RZ, P6, !PT ;  /* 0x0000001518bb7c10 */ /* 0x000fe2000b7fe4ff */
[----:B------:R-:W-:Y:S01]  /*71e0*/  UMOV UR6, URZ ;  /* 0x000000ff00067c82 */ /* 0x000fe20008000000 */
[----:B------:R-:W-:Y:S01]  /*71f0*/  IADD3.X R189, PT, PT, R25, UR21, RZ, P5, !PT ;  /* 0x0000001519bd7c10 */ /* 0x000fe2000affe4ff */
[----:B------:R-:W-:Y:S01]  /*7200*/  UIADD3.X UR21, UPT, UPT, UR5, 0x40004040, URZ, UP2, !UPT ;  /* 0x4000404005157890 */ /* 0x000fe200097fe4ff */
[----:B------:R-:W-:Y:S01]  /*7210*/  IMAD.SHL.U32 R18, R23, 0x40, RZ ;  /* 0x0000004017127824 */ /* 0x000fe200078e00ff */
[----:B--2---:R-:W-:Y:S01]  /*7220*/  BAR.SYNC.DEFER_BLOCKING 0x0 ;  /* 0x0000000000007b1d */ /* 0x004fe20000010000 */
[----:B------:R-:W-:Y:S01]  /*7230*/  IMAD.SHL.U32 R19, R22, 0x40, RZ ;  /* 0x0000004016137824 */ /* 0x000fe200078e00ff */
[----:B------:R-:W-:-:S04]  /*7240*/  ISETP.NE.U32.AND P3, PT, R21, RZ, PT ;  /* 0x000000ff1500720c */ /* 0x000fc80003f65070 */
[----:B-1----:R-:W-:Y:S09]  /*7250*/  @P2 BRA `(.L_x_6) ;  /* 0x0000000000882947 */ /* 0x002ff20003800000 */
[----:B------:R-:W-:Y:S02]  /*7260*/  UIADD3 UR4, UPT, UPT, UR9, 0x10000, URZ ;  /* 0x0001000009047890 */ /* 0x000fe4000fffe0ff */
[----:B------:R-:W-:Y:S02]  /*7270*/  USHF.R.U32.HI UR16, URZ, 0x4, UR9 ;  /* 0x00000004ff107899 */ /* 0x000fe40008011609 */
[----:B------:R-:W-:Y:S02]  /*7280*/  USHF.R.U32.HI UR4, URZ, 0x4, UR4 ;  /* 0x00000004ff047899 */ /* 0x000fe40008011604 */
[----:B------:R-:W-:Y:S02]  /*7290*/  USGXT.U32 UR16, UR16, 0xe ;  /* 0x0000000e1010789a */ /* 0x000fe40008000000 */
[----:B------:R-:W-:Y:S02]  /*72a0*/  USGXT.U32 UR14, UR4, 0xe ;  /* 0x0000000e040e789a */ /* 0x000fe40008000000 */
[----:B------:R-:W-:-:S02]  /*72b0*/  UIADD3 UR32, UP2, UPT, UR16, 0x2, URZ ;  /* 0x0000000210207890 */ /* 0x000fc4000ff5e0ff */
[----:B------:R-:W-:Y:S01]  /*72c0*/  UIADD3 UR34, UP1, UPT, UR14, 0x2000080, URZ ;  /* 0x020000800e227890 */ /* 0x000fe2000ff3e0ff */
[----:B------:R-:W-:Y:S01]  /*72d0*/  UMOV UR4, URZ ;  /* 0x000000ff00047c82 */ /* 0x000fe20008000000 */
[----:B------:R-:W-:Y:S02]  /*72e0*/  UMOV UR5, URZ ;  /* 0x000000ff00057c82 */ /* 0x000fe40008000000 */
[----:B------:R-:W-:Y:S02]  /*72f0*/  UIADD3.X UR35, UPT, UPT, UR4, 0x40004040, URZ, UP1, !UPT ;  /* 0x4000404004237890 */ /* 0x000fe40008ffe4ff */
[----:B------:R-:W-:Y:S02]  /*7300*/  UIADD3.X UR33, UPT, UPT, UR5, 0x40004040, URZ, UP2, !UPT ;  /* 0x4000404005217890 */ /* 0x000fe400097fe4ff */
[----:B------:R-:W-:Y:S02]  /*7310*/  ULOP3.LUT UR14, UR14, 0x2000000, URZ, 0xfc, !UPT ;  /* 0x020000000e0e7892 */ /* 0x000fe4000f8efcff */
[----:B------:R-:W-:-:S02]  /*7320*/  UIADD3.64 UR26, UPT, UPT, UR32, 0x2, URZ ;  /* 0x00000002201a7897 */ /* 0x000fc4000fffe0ff */
[----:B------:R-:W-:Y:S02]  /*7330*/  UIADD3.64 UR24, UPT, UPT, UR34, 0x80, URZ ;  /* 0x0000008022187897 */ /* 0x000fe4000fffe0ff */
[----:B------:R-:W-:Y:S02]  /*7340*/  UIADD3.64 UR30, UPT, UPT, UR32, 0x4, URZ ;  /* 0x00000004201e7897 */ /* 0x000fe4000fffe0ff */
[----:B------:R-:W-:Y:S01]  /*7350*/  UIADD3.64 UR28, UPT, UPT, UR34, 0x100, URZ ;  /* 0x00000100221c7897 */ /* 0x000fe2000fffe0ff */
[----:B------:R-:W-:Y:S01]  /*7360*/  UMOV UR36, 0x0 ;  /* 0x0000000000247882 */ /* 0x000fe20000000000 */
[----:B------:R-:W-:Y:S01]  /*7370*/  UMOV UR37, 0x8408010 ;  /* 0x0840801000257882 */ /* 0x000fe20000000000 */
[----:B------:R-:W-:Y:S01]  /*7380*/  UMOV UR17, 0x40004040 ;  /* 0x4000404000117882 */ /* 0x000fe20000000000 */
[----:B------:R-:W-:Y:S01]  /*7390*/  UMOV UR15, 0x40004040 ;  /* 0x40004040000f7882 */ /* 0x000fe20000000000 */
[----:B------:R-:W-:Y:S01]  /*73a0*/  UMOV UR38, 0x0 ;  /* 0x0000000000267882 */ /* 0x000fe20000000000 */
[----:B------:R-:W-:Y:S01]  /*73b0*/  UMOV UR39, 0x8408010 ;  /* 0x0840801000277882 */ /* 0x000fe20000000000 */
[----:B------:R-:W-:Y:S01]  /*73c0*/  UMOV UR40, 0x0 ;  /* 0x0000000000287882 */ /* 0x000fe20000000000 */
[----:B------:R-:W-:Y:S01]  /*73d0*/  UMOV UR41, 0x8408010 ;  /* 0x0840801000297882 */ /* 0x000fe20000000000 */
[----:B------:R-:W-:Y:S01]  /*73e0*/  UMOV UR4, UR11 ;  /* 0x0000000b00047c82 */ /* 0x000fe20008000000 */
[----:B------:R0:W-:Y:S01]  /*73f0*/  UTCHMMA gdesc[UR14], gdesc[UR16], tmem[UR8], tmem[UR36], idesc[UR37], !UPT ;  /* 0x00ff24100e0075ea */ /* 0x0001e2000f800008 */
[----:B------:R-:W-:Y:S01]  /*7400*/  UMOV UR42, 0x0 ;  /* 0x00000000002a7882 */ /* 0x000fe20000000000 */
[----:B------:R-:W-:Y:S01]  /*7410*/  UMOV UR43, 0x8408010 ;  /* 0x08408010002b7882 */ /* 0x000fe20000000000 */
[----:B------:R0:W-:Y:S01]  /*7420*/  UTCHMMA gdesc[UR34], gdesc[UR32], tmem[UR8], tmem[UR38], idesc[UR39], UPT ;  /* 0x00ff2620220075ea */ /* 0x0001e2000b800008 */
[----:B------:R-:W-:Y:S01]  /*7430*/  UMOV UR4, UR4 ;  /* 0x0000000400047c82 */ /* 0x000fe20008000000 */
[----:B------:R0:W-:Y:S01]  /*7440*/  UTCHMMA gdesc[UR24], gdesc[UR26], tmem[UR8], tmem[UR40], idesc[UR41], UPT ;  /* 0x00ff281a180075ea */ /* 0x0001e2000b800008 */
[----:B------:R0:W-:Y:S01]  /*7450*/  UTCHMMA gdesc[UR28], gdesc[UR30], tmem[UR8], tmem[UR42], idesc[UR43], UPT ;  /* 0x00ff2a1e1c0075ea */ /* 0x0001e2000b800008 */
[----:B------:R0:W-:Y:S01]  /*7460*/  UTCBAR [UR4], URZ ;  /* 0x000000ff040073e9 */ /* 0x0001e200080000ff */
[----:B------:R-:W-:Y:S01]  /*7470*/  NOP ;  /* 0x0000000000007918 */ /* 0x000fe20000000000 */
.L_x_6:
[----:B------:R-:W-:Y:S05]  /*7480*/  @!P3 BRA `(.L_x_7) ;  /* 0x0000001c00c4b947 */ /* 0x000fea0003800000 */
[----:B------:R-:W-:Y:S01]  /*7490*/  VIADD R20, R20, 0xffffffc0 ;  /* 0xffffffc014147836 */ /* 0x000fe20000000000 */
[----:B0-----:R-:W-:Y:S02]  /*74a0*/  ULOP3.LUT UR14, UR7, 0x2000000, URZ, 0xfc, !UPT ;  /* 0x02000000070e7892 */ /* 0x001fe4000f8efcff */
[----:B------:R-:W-:Y:S02]  /*74b0*/  UIADD3.64 UR24, UPT, UPT, UR22, 0x80, URZ ;  /* 0x0000008016187897 */ /* 0x000fe4000fffe0ff */
[----:B------:R-:W-:Y:S01]  /*74c0*/  R2UR UR32, R20 ;  /* 0x00000000142072ca */ /* 0x000fe200000e0000 */
[----:B------:R-:W-:Y:S01]  /*74d0*/  IMAD.MOV.U32 R20, RZ, RZ, R21 ;  /* 0x000000ffff147224 */ /* 0x000fe200078e0015 */
[----:B------:R-:W-:Y:S02]  /*74e0*/  UIADD3.64 UR26, UPT, UPT, UR20, 0x2, URZ ;  /* 0x00000002141a7897 */ /* 0x000fe4000fffe0ff */
[----:B------:R-:W-:Y:S02]  /*74f0*/  UIADD3.64 UR28, UPT, UPT, UR22, 0x100, URZ ;  /* 0x00000100161c7897 */ /* 0x000fe4000fffe0ff */
[----:B------:R-:W-:Y:S01]  /*7500*/  UIADD3.64 UR30, UPT, UPT, UR20, 0x4, URZ ;  /* 0x00000004141e7897 */ /* 0x000fe2000fffe0ff */
[----:B------:R-:W-:Y:S01]  /*7510*/  UMOV UR5, 0x1 ;  /* 0x0000000100057882 */ /* 0x000fe20000000000 */
[----:B------:R-:W-:-:S10]  /*7520*/  UMOV UR4, URZ ;  /* 0x000000ff00047c82 */ /* 0x000fd40008000000 */
.L_x_10:
[----:B------:R-:W-:Y:S01]  /*7530*/  USHF.L.U32 UR6, UR6, 0x1f, URZ ;  /* 0x0000001f06067899 */ /* 0x000fe200080006ff */
[----:B------:R-:W-:-:S04]  /*7540*/  IMAD.WIDE R220, R19, 0x2, R220 ;  /* 0x0000000213dc7825 */ /* 0x000fc800078e02dc */
[----:B------:R-:W-:-:S04]  /*7550*/  IMAD.WIDE R218, R19, 0x2, R218 ;  /* 0x0000000213da7825 */ /* 0x000fc800078e02da */
[----:B-1----:R-:W-:-:S04]  /*7560*/  IMAD.U32 R21, RZ, RZ, UR6 ;  /* 0x00000006ff157e24 */ /* 0x002fc8000f8e00ff */
[----:B------:R-:W0:Y:S02]  /*7570*/  SYNCS.PHASECHK.TRANS64.TRYWAIT P2, [UR11], R21 ;  /* 0x00000015ff0075a7 */ /* 0x000e24000804110b */
[----:B0-----:R-:W-:Y:S05]  /*7580*/  @!P2 BRA `(.L_x_8) ;  /* 0x00000064000ca947 */ /* 0x001fea0003800000 */
.L_x_16:
[C---:B------:R-:W-:Y:S01]  /*7590*/  LOP3.LUT R4, R0.reuse, 0x2, RZ, 0xfc, !PT ;  /* 0x0000000200047812 */ /* 0x040fe200078efcff */
[C---:B------:R-:W-:Y:S01]  /*75a0*/  IMAD.WIDE R88, R19.reuse, 0x2, R88 ;  /* 0x0000000213587825 */ /* 0x040fe200078e0258 */
[----:B------:R-:W-:Y:S02]  /*75b0*/  ISETP.GE.AND P4, PT, R0, UR32, PT ;  /* 0x0000002000007c0c */ /* 0x000fe4000bf86270 */
[----:B------:R-:W-:Y:S01]  /*75c0*/  ISETP.GE.AND P6, PT, R4, UR32, PT ;  /* 0x0000002004007c0c */ /* 0x000fe2000bfc6270 */
[C---:B------:R-:W-:Y:S01]  /*75d0*/  IMAD.WIDE R174, R19.reuse, 0x2, R174 ;  /* 0x0000000213ae7825 */ /* 0x040fe200078e02ae */
[C---:B------:R-:W-:Y:S02]  /*75e0*/  LOP3.LUT R4, R0.reuse, 0x8, RZ, 0xfc, !PT ;  /* 0x0000000800047812 */ /* 0x040fe400078efcff */
[----:B------:R-:W-:Y:S01]  /*75f0*/  LOP3.LUT R3, R0, 0xa, RZ, 0xfc, !PT ;  /* 0x0000000a00037812 */ /* 0x000fe200078efcff */
[----:B------:R-:W-:Y:S01]  /*7600*/  IMAD.WIDE R90, R19, 0x2, R90 ;  /* 0x00000002135a7825 */ /* 0x000fe200078e025a */
[----:B------:R-:W-:-:S02]  /*7610*/  ISETP.GE.AND P5, PT, R4, UR32, PT ;  /* 0x0000002004007c0c */ /* 0x000fc4000bfa6270 */
[----:B------:R-:W-:Y:S01]  /*7620*/  PRMT R228, RZ, 0x7610, R228 ;  /* 0x00007610ffe47816 */ /* 0x000fe200000000e4 */
[----:B------:R-:W-:Y:S01]  /*7630*/  IMAD.WIDE R176, R19, 0x2, R176 ;  /* 0x0000000213b07825 */ /* 0x000fe200078e02b0 */
[----:B------:R-:W-:Y:S02]  /*7640*/  ISETP.GE.AND P3, PT, R3, UR32, PT ;  /* 0x0000002003007c0c */ /* 0x000fe4000bf66270 */
[C---:B------:R-:W-:Y:S01]  /*7650*/  LOP3.LUT R3, R0.reuse, 0x12, RZ, 0xfc, !PT ;  /* 0x0000001200037812 */ /* 0x040fe200078efcff */
[C---:B------:R-:W-:Y:S01]  /*7660*/  IMAD.WIDE R184, R19.reuse, 0x2, R184 ;  /* 0x0000000213b87825 */ /* 0x040fe200078e02b8 */
[----:B------:R-:W-:Y:S01]  /*7670*/  LOP3.LUT R4, R0, 0x10, RZ, 0xfc, !PT ;  /* 0x0000001000047812 */ /* 0x000fe200078efcff */
[----:B------:R-:W2:Y:S01]  /*7680*/  @!P4 LDG.E.U16 R228, desc[UR18][R88.64] ;  /* 0x0000001258e4c981 */ /* 0x000ea2000c1e1500 */
[----:B------:R-:W-:Y:S01]  /*7690*/  PRMT R230, RZ, 0x7610, R230 ;  /* 0x00007610ffe67816 */ /* 0x000fe200000000e6 */
[----:B------:R-:W-:Y:S01]  /*76a0*/  IMAD.WIDE R182, R19, 0x2, R182 ;  /* 0x0000000213b67825 */ /* 0x000fe200078e02b6 */
[----:B------:R-:W-:-:S02]  /*76b0*/  PRMT R229, RZ, 0x7610, R229 ;  /* 0x00007610ffe57816 */ /* 0x000fc400000000e5 */
[----:B------:R-:W-:Y:S01]  /*76c0*/  ISETP.GE.AND P4, PT, R3, UR32, PT ;  /* 0x0000002003007c0c */ /* 0x000fe2000bf86270 */
[C---:B------:R-:W-:Y:S01]  /*76d0*/  IMAD.WIDE R192, R19.reuse, 0x2, R192 ;  /* 0x0000000213c07825 */ /* 0x040fe200078e02c0 */
[----:B------:R-:W-:Y:S01]  /*76e0*/  ISETP.GE.AND P2, PT, R4, UR32, PT ;  /* 0x0000002004007c0c */ /* 0x000fe2000bf46270 */
[----:B------:R-:W3:Y:S01]  /*76f0*/  @!P5 LDG.E.U16 R230, desc[UR18][R174.64] ;  /* 0x00000012aee6d981 */ /* 0x000ee2000c1e1500 */
[C---:B------:R-:W-:Y:S01]  /*7700*/  LOP3.LUT R3, R0.reuse, 0x1a, RZ, 0xfc, !PT ;  /* 0x0000001a00037812 */ /* 0x040fe200078efcff */
[C---:B------:R-:W-:Y:S01]  /*7710*/  IMAD.WIDE R190, R19.reuse, 0x2, R190 ;  /* 0x0000000213be7825 */ /* 0x040fe200078e02be */
[----:B------:R-:W-:Y:S01]  /*7720*/  LOP3.LUT R4, R0, 0x18, RZ, 0xfc, !PT ;  /* 0x0000001800047812 */ /* 0x000fe200078efcff */
[----:B------:R-:W4:Y:S01]  /*7730*/  @!P6 LDG.E.U16 R229, desc[UR18][R90.64] ;  /* 0x000000125ae5e981 */ /* 0x000f22000c1e1500 */
[----:B------:R-:W-:Y:S01]  /*7740*/  PRMT R231, RZ, 0x7610, R231 ;  /* 0x00007610ffe77816 */ /* 0x000fe200000000e7 */
[----:B------:R-:W-:Y:S01]  /*7750*/  IMAD.WIDE R200, R19, 0x2, R200 ;  /* 0x0000000213c87825 */ /* 0x000fe200078e02c8 */
[----:B------:R-:W-:-:S02]  /*7760*/  ISETP.GE.AND P5, PT, R3, UR32, PT ;  /* 0x0000002003007c0c */ /* 0x000fc4000bfa6270 */
[----:B------:R-:W-:Y:S01]  /*7770*/  ISETP.GE.AND P6, PT, R4, UR32, PT ;  /* 0x0000002004007c0c */ /* 0x000fe2000bfc6270 */
[C---:B------:R-:W-:Y:S01]  /*7780*/  IMAD.WIDE R198, R19.reuse, 0x2, R198 ;  /* 0x0000000213c67825 */ /* 0x040fe200078e02c6 */
[C---:B------:R-:W-:Y:S01]  /*7790*/  LOP3.LUT R3, R0.reuse, 0x20, RZ, 0xfc, !PT ;  /* 0x0000002000037812 */ /* 0x040fe200078efcff */
[----:B------:R-:W5:Y:S01]  /*77a0*/  @!P3 LDG.E.U16 R231, desc[UR18][R176.64] ;  /* 0x00000012b0e7b981 */ /* 0x000f62000c1e1500 */
[----:B------:R-:W-:Y:S01]  /*77b0*/  PRMT R232, RZ, 0x7610, R232 ;  /* 0x00007610ffe87816 */ /* 0x000fe200000000e8 */
[----:B------:R-:W-:Y:S01]  /*77c0*/  IMAD.WIDE R206, R19, 0x2, R206 ;  /* 0x0000000213ce7825 */ /* 0x000fe200078e02ce */
[----:B------:R-:W-:Y:S02]  /*77d0*/  PRMT R233, RZ, 0x7610, R233 ;  /* 0x00007610ffe97816 */ /* 0x000fe400000000e9 */
[----:B------:R-:W-:Y:S01]  /*77e0*/  ISETP.GE.AND P3, PT, R3, UR32, PT ;  /* 0x0000002003007c0c */ /* 0x000fe2000bf66270 */
[C---:B------:R-:W-:Y:S01]  /*77f0*/  IMAD.WIDE R214, R19.reuse, 0x2, R214 ;  /* 0x0000000213d67825 */ /* 0x040fe200078e02d6 */
[C---:B------:R-:W-:Y:S01]  /*7800*/  LOP3.LUT R4, R0.reuse, 0x22, RZ, 0xfc, !PT ;  /* 0x0000002200047812 */ /* 0x040fe200078efcff */
[----:B------:R-:W4:Y:S01]  /*7810*/  @!P2 LDG.E.U16 R232, desc[UR18][R182.64] ;  /* 0x00000012b6e8a981 */ /* 0x000f22000c1e1500 */
[----:B------:R-:W-:Y:S01]  /*7820*/  LOP3.LUT R3, R0, 0x28, RZ, 0xfc, !PT ;  /* 0x0000002800037812 */ /* 0x000fe200078efcff */
[----:B------:R-:W-:Y:S01]  /*7830*/  IMAD.WIDE R208, R19, 0x2, R208 ;  /* 0x0000000213d07825 */ /* 0x000fe200078e02d0 */
[----:B------:R-:W-:Y:S01]  /*7840*/  PRMT R234, RZ, 0x7610, R234 ;  /* 0x00007610ffea7816 */ /* 0x000fe200000000ea */
[----:B------:R-:W4:Y:S01]  /*7850*/  @!P4 LDG.E.U16 R233, desc[UR18][R184.64] ;  /* 0x00000012b8e9c981 */ /* 0x000f22000c1e1500 */
[----:B------:R-:W-:-:S02]  /*7860*/  PRMT R235, RZ, 0x7610, R235 ;  /* 0x00007610ffeb7816 */ /* 0x000fc400000000eb */
[----:B------:R-:W-:Y:S02]  /*7870*/  ISETP.GE.AND P2, PT, R4, UR32, PT ;  /* 0x0000002004007c0c */ /* 0x000fe4000bf46270 */
[----:B------:R-:W-:Y:S01]  /*7880*/  ISETP.GE.AND P4, PT, R3, UR32, PT ;  /* 0x0000002003007c0c */ /* 0x000fe2000bf86270 */
[----:B------:R-:W5:Y:S01]  /*7890*/  @!P6 LDG.E.U16 R234, desc[UR18][R190.64] ;  /* 0x00000012beeae981 */ /* 0x000f62000c1e1500 */
[C---:B------:R-:W-:Y:S02]  /*78a0*/  LOP3.LUT R4, R0.reuse, 0x2a, RZ, 0xfc, !PT ;  /* 0x0000002a00047812 */ /* 0x040fe400078efcff */
[----:B------:R-:W-:Y:S01]  /*78b0*/  LOP3.LUT R3, R0, 0x30, RZ, 0xfc, !PT ;  /* 0x0000003000037812 */ /* 0x000fe200078efcff */
[----:B------:R-:W5:Y:S01]  /*78c0*/  @!P5 LDG.E.U16 R235, desc[UR18][R192.64] ;  /* 0x00000012c0ebd981 */ /* 0x000f62000c1e1500 */
[----:B------:R-:W-:Y:S02]  /*78d0*/  ISETP.GE.AND P6, PT, R4, UR32, PT ;  /* 0x0000002004007c0c */ /* 0x000fe4000bfc6270 */
[----:B------:R-:W-:-:S02]  /*78e0*/  ISETP.GE.AND P5, PT, R3, UR32, PT ;  /* 0x0000002003007c0c */ /* 0x000fc4000bfa6270 */
[----:B------:R-:W-:Y:S02]  /*78f0*/  PRMT R237, RZ, 0x7610, R237 ;  /* 0x00007610ffed7816 */ /* 0x000fe400000000ed */
[----:B------:R-:W-:Y:S02]  /*7900*/  PRMT R236, RZ, 0x7610, R236 ;  /* 0x00007610ffec7816 */ /* 0x000fe400000000ec */
[----:B------:R-:W-:Y:S02]  /*7910*/  LOP3.LUT R3, R0, 0x32, RZ, 0xfc, !PT ;  /* 0x0000003200037812 */ /* 0x000fe400078efcff */
[----:B------:R-:W-:Y:S01]  /*7920*/  PRMT R238, RZ, 0x7610, R238 ;  /* 0x00007610ffee7816 */ /* 0x000fe200000000ee */
[----:B------:R-:W5:Y:S01]  /*7930*/  @!P2 LDG.E.U16 R237, desc[UR18][R200.64] ;  /* 0x00000012c8eda981 */ /* 0x000f62000c1e1500 */
[----:B------:R-:W-:Y:S02]  /*7940*/  PRMT R239, RZ, 0x7610, R239 ;  /* 0x00007610ffef7816 */ /* 0x000fe400000000ef */
[----:B------:R-:W-:Y:S01]  /*7950*/  PRMT R240, RZ, 0x7610, R240 ;  /* 0x00007610fff07816 */ /* 0x000fe200000000f0 */
[----:B------:R-:W5:Y:S01]  /*7960*/  @!P3 LDG.E.U16 R236, desc[UR18][R198.64] ;  /* 0x00000012c6ecb981 */ /* 0x000f62000c1e1500 */
[----:B------:R-:W-:-:S02]  /*7970*/  ISETP.GE.AND P2, PT, R3, UR32, PT ;  /* 0x0000002003007c0c */ /* 0x000fc4000bf46270 */
[C---:B------:R-:W-:Y:S01]  /*7980*/  LOP3.LUT R4, R0.reuse, 0x4, RZ, 0xfc, !PT ;  /* 0x0000000400047812 */ /* 0x040fe200078efcff */
[----:B------:R-:W5:Y:S01]  /*7990*/  @!P4 LDG.E.U16 R238, desc[UR18][R206.64] ;  /* 0x00000012ceeec981 */ /* 0x000f62000c1e1500 */
[----:B------:R-:W-:Y:S02]  /*79a0*/  LOP3.LUT R3, R0, 0xc, RZ, 0xfc, !PT ;  /* 0x0000000c00037812 */ /* 0x000fe400078efcff */
[----:B------:R-:W-:Y:S01]  /*79b0*/  ISETP.GE.AND P3, PT, R8, UR32, PT ;  /* 0x0000002008007c0c */ /* 0x000fe2000bf66270 */
[----:B------:R-:W5:Y:S01]  /*79c0*/  @!P6 LDG.E.U16 R239, desc[UR18][R208.64] ;  /* 0x00000012d0efe981 */ /* 0x000f62000c1e1500 */
[----:B------:R-:W-:Y:S02]  /*79d0*/  ISETP.GE.AND P4, PT, R9, UR32, PT ;  /* 0x0000002009007c0c */ /* 0x000fe4000bf86270 */
[----:B------:R-:W-:Y:S01]  /*79e0*/  ISETP.GE.AND P6, PT, R4, UR32, PT ;  /* 0x0000002004007c0c */ /* 0x000fe2000bfc6270 */
[----:B------:R-:W5:Y:S01]  /*79f0*/  @!P5 LDG.E.U16 R240, desc[UR18][R214.64] ;  /* 0x00000012d6f0d981 */ /* 0x000f62000c1e1500 */
[----:B------:R-:W-:-:S02]  /*7a00*/  ISETP.GE.AND P5, PT, R3, UR32, PT ;  /* 0x0000002003007c0c */ /* 0x000fc4000bfa6270 */
[----:B------:R-:W-:Y:S01]  /*7a10*/  PRMT R241, RZ, 0x7610, R241 ;  /* 0x00007610fff17816 */ /* 0x000fe200000000f1 */
[C---:B------:R-:W-:Y:S01]  /*7a20*/  IMAD.WIDE R216, R19.reuse, 0x2, R216 ;  /* 0x0000000213d87825 */ /* 0x040fe200078e02d8 */
[----:B------:R-:W-:Y:S02]  /*7a30*/  PRMT R242, RZ, 0x7610, R242 ;  /* 0x00007610fff27816 */ /* 0x000fe400000000f2 */
[----:B------:R-:W-:Y:S01]  /*7a40*/  PRMT R243, RZ, 0x7610, R243 ;  /* 0x00007610fff37816 */ /* 0x000fe200000000f3 */
[C---:B------:R-:W-:Y:S01]  /*7a50*/  IMAD.WIDE R178, R19.reuse, 0x2, R178 ;  /* 0x0000000213b27825 */ /* 0x040fe200078e02b2 */
[----:B------:R-:W-:Y:S01]  /*7a60*/  PRMT R244, RZ, 0x7610, R244 ;  /* 0x00007610fff47816 */ /* 0x000fe200000000f4 */
[----:B------:R-:W5:Y:S01]  /*7a70*/  @!P3 LDG.E.U16 R241, desc[UR18][R218.64] ;  /* 0x00000012daf1b981 */ /* 0x000f62000c1e1500 */
[----:B------:R-:W-:Y:S01]  /*7a80*/  PRMT R245, RZ, 0x7610, R245 ;  /* 0x00007610fff57816 */ /* 0x000fe200000000f5 */
[----:B------:R-:W-:Y:S02]  /*7a90*/  IMAD.WIDE R92, R19, 0x2, R92 ;  /* 0x00000002135c7825 */ /* 0x000fe400078e025c */
[----:B------:R-:W5:Y:S04]  /*7aa0*/  @!P2 LDG.E.U16 R242, desc[UR18][R216.64] ;  /* 0x00000012d8f2a981 */ /* 0x000f68000c1e1500 */
[----:B------:R-:W5:Y:S04]  /*7ab0*/  @!P4 LDG.E.U16 R243, desc[UR18][R220.64] ;  /* 0x00000012dcf3c981 */ /* 0x000f68000c1e1500 */
[----:B------:R-:W5:Y:S04]  /*7ac0*/  @!P6 LDG.E.U16 R244, desc[UR18][R92.64] ;  /* 0x000000125cf4e981 */ /* 0x000f68000c1e1500 */
[----:B------:R-:W5:Y:S01]  /*7ad0*/  @!P5 LDG.E.U16 R245, desc[UR18][R178.64] ;  /* 0x00000012b2f5d981 */ /* 0x000f62000c1e1500 */
[----:B------:R-:W-:-:S02]  /*7ae0*/  LOP3.LUT R3, R0, 0xe, RZ, 0xfc, !PT ;  /* 0x0000000e00037812 */ /* 0x000fc400078efcff */
[----:B------:R-:W-:Y:S02]  /*7af0*/  LOP3.LUT R4, R0, 0x6, RZ, 0xfc, !PT ;  /* 0x0000000600047812 */ /* 0x000fe400078efcff */
[----:B------:R-:W-:Y:S02]  /*7b00*/  ISETP.GE.AND P6, PT, R3, UR32, PT ;  /* 0x0000002003007c0c */ /* 0x000fe4000bfc6270 */
[----:B------:R-:W-:Y:S02]  /*7b10*/  ISETP.GE.AND P4, PT, R4, UR32, PT ;  /* 0x0000002004007c0c */ /* 0x000fe4000bf86270 */
[C---:B------:R-:W-:Y:S02]  /*7b20*/  LOP3.LUT R3, R0.reuse, 0x16, RZ, 0xfc, !PT ;  /* 0x0000001600037812 */ /* 0x040fe400078efcff */
[----:B------:R-:W-:Y:S02]  /*7b30*/  LOP3.LUT R4, R0, 0x14, RZ, 0xfc, !PT ;  /* 0x0000001400047812 */ /* 0x000fe400078efcff */
[----:B------:R-:W-:-:S02]  /*7b40*/  ISETP.GE.AND P2, PT, R3, UR32, PT ;  /* 0x0000002003007c0c */ /* 0x000fc4000bf46270 */
[----:B------:R-:W-:Y:S01]  /*7b50*/  LOP3.LUT R3, R0, 0x1c, RZ, 0xfc, !PT ;  /* 0x0000001c00037812 */ /* 0x000fe200078efcff */
[----:B------:R-:W-:Y:S01]  /*7b60*/  IMAD.WIDE R94, R19, 0x2, R94 ;  /* 0x00000002135e7825 */ /* 0x000fe200078e025e */
[----:B------:R-:W-:Y:S02]  /*7b70*/  PRMT R21, RZ, 0x7610, R21 ;  /* 0x00007610ff157816 */ /* 0x000fe40000000015 */
[----:B------:R-:W-:Y:S02]  /*7b80*/  ISETP.GE.AND P3, PT, R4, UR32, PT ;  /* 0x0000002004007c0c */ /* 0x000fe4000bf66270 */
[----:B------:R-:W-:Y:S02]  /*7b90*/  ISETP.GE.AND P5, PT, R3, UR32, PT ;  /* 0x0000002003007c0c */ /* 0x000fe4000bfa6270 */
[----:B------:R-:W-:Y:S01]  /*7ba0*/  LOP3.LUT R3, R0, 0x1e, RZ, 0xfc, !PT ;  /* 0x0000001e00037812 */ /* 0x000fe200078efcff */
[----:B------:R-:W5:Y:S01]  /*7bb0*/  @!P4 LDG.E.U16 R21, desc[UR18][R94.64] ;  /* 0x000000125e15c981 */ /* 0x000f62000c1e1500 */
[----:B------:R-:W-:-:S02]  /*7bc0*/  PRMT R23, RZ, 0x7610, R23 ;  /* 0x00007610ff177816 */ /* 0x000fc40000000017 */
[----:B------:R-:W-:Y:S01]  /*7bd0*/  ISETP.GE.AND P4, PT, R3, UR32, PT ;  /* 0x0000002003007c0c */ /* 0x000fe2000bf86270 */
[----:B------:R-:W-:Y:S01]  /*7be0*/  IMAD.WIDE R188, R19, 0x2, R188 ;  /* 0x0000000213bc7825 */ /* 0x000fe200078e02bc */
[----:B------:R-:W-:-:S03]  /*7bf0*/  PRMT R24, RZ, 0x7610, R24 ;  /* 0x00007610ff187816 */ /* 0x000fc60000000018 */
[C---:B------:R-:W-:Y:S01]  /*7c00*/  IMAD.WIDE R186, R19.reuse, 0x2, R186 ;  /* 0x0000000213ba7825 */ /* 0x040fe200078e02ba */
[C---:B------:R-:W-:Y:S02]  /*7c10*/  LOP3.LUT R4, R0.reuse, 0x24, RZ, 0xfc, !PT ;  /* 0x0000002400047812 */ /* 0x040fe400078efcff */
[----:B------:R-:W-:Y:S01]  /*7c20*/  LOP3.LUT R3, R0, 0x26, RZ, 0xfc, !PT ;  /* 0x0000002600037812 */ /* 0x000fe200078efcff */
[C---:B------:R-:W-:Y:S01]  /*7c30*/  IMAD.WIDE R196, R19.reuse, 0x2, R196 ;  /* 0x0000000213c47825 */ /* 0x040fe200078e02c4 */
[----:B------:R-:W-:Y:S01]  /*7c40*/  PRMT R25, RZ, 0x7610, R25 ;  /* 0x00007610ff197816 */ /* 0x000fe20000000019 */
[----:B------:R-:W5:Y:S01]  /*7c50*/  @!P3 LDG.E.U16 R23, desc[UR18][R186.64] ;  /* 0x00000012ba17b981 */ /* 0x000f62000c1e1500 */
[----:B------:R-:W-:Y:S01]  /*7c60*/  PRMT R26, RZ, 0x7610, R26 ;  /* 0x00007610ff1a7816 */ /* 0x000fe2000000001a */
[----:B------:R-:W-:Y:S01]  /*7c70*/  IMAD.WIDE R194, R19, 0x2, R194 ;  /* 0x0000000213c27825 */ /* 0x000fe200078e02c2 */
[----:B------:R-:W-:Y:S01]  /*7c80*/  ISETP.GE.AND P3, PT, R4, UR32, PT ;  /* 0x0000002004007c0c */ /* 0x000fe2000bf66270 */
[----:B------:R-:W5:Y:S01]  /*7c90*/  @!P2 LDG.E.U16 R24, desc[UR18][R188.64] ;  /* 0x00000012bc18a981 */ /* 0x000f62000c1e1500 */
[----:B------:R-:W-:-:S02]  /*7ca0*/  ISETP.GE.AND P2, PT, R3, UR32, PT ;  /* 0x0000002003007c0c */ /* 0x000fc4000bf46270 */
[C---:B------:R-:W-:Y:S01]  /*7cb0*/  LOP3.LUT R4, R0.reuse, 0x2c, RZ, 0xfc, !PT ;  /* 0x0000002c00047812 */ /* 0x040fe200078efcff */
[----:B------:R-:W5:Y:S01]  /*7cc0*/  @!P5 LDG.E.U16 R25, desc[UR18][R194.64] ;  /* 0x00000012c219d981 */ /* 0x000f62000c1e1500 */
[----:B------:R-:W-:Y:S02]  /*7cd0*/  LOP3.LUT R3, R0, 0x2e, RZ, 0xfc, !PT ;  /* 0x0000002e00037812 */ /* 0x000fe400078efcff */
[----:B------:R-:W-:Y:S01]  /*7ce0*/  ISETP.GE.AND P5, PT, R4, UR32, PT ;  /* 0x0000002004007c0c */ /* 0x000fe2000bfa6270 */
[----:B------:R-:W5:Y:S01]  /*7cf0*/  @!P4 LDG.E.U16 R26, desc[UR18][R196.64] ;  /* 0x00000012c41ac981 */ /* 0x000f62000c1e1500 */
[----:B------:R-:W-:Y:S01]  /*7d00*/  ISETP.GE.AND P4, PT, R3, UR32, PT ;  /* 0x0000002003007c0c */ /* 0x000fe2000bf86270 */
[C---:B------:R-:W-:Y:S01]  /*7d10*/  IMAD.WIDE R212, R19.reuse, 0x2, R212 ;  /* 0x0000000213d47825 */ /* 0x040fe200078e02d4 */
[----:B------:R-:W-:Y:S02]  /*7d20*/  PRMT R27, RZ, 0x7610, R27 ;  /* 0x00007610ff1b7816 */ /* 0x000fe4000000001b */
[----:B------:R-:W-:Y:S01]  /*7d30*/  PRMT R28, RZ, 0x7610, R28 ;  /* 0x00007610ff1c7816 */ /* 0x000fe2000000001c */
[----:B------:R-:W-:Y:S01]  /*7d40*/  IMAD.WIDE R204, R19, 0x2, R204 ;  /* 0x0000000213cc7825 */ /* 0x000fe200078e02cc */
[----:B------:R-:W-:-:S02]  /*7d50*/  PRMT R29, RZ, 0x7610, R29 ;  /* 0x00007610ff1d7816 */ /* 0x000fc4000000001d */
[----:B------:R-:W-:Y:S01]  /*7d60*/  PRMT R133, RZ, 0x7610, R133 ;  /* 0x00007610ff857816 */ /* 0x000fe20000000085 */
[----:B------:R-:W-:-:S04]  /*7d70*/  IMAD.WIDE R202, R19, 0x2, R202 ;  /* 0x0000000213ca7825 */ /* 0x000fc800078e02ca */
[----:B------:R-:W-:Y:S01]  /*7d80*/  IMAD.WIDE R210, R19, 0x2, R210 ;  /* 0x0000000213d27825 */ /* 0x000fe200078e02d2 */
[----:B------:R-:W0:Y:S01]  /*7d90*/  S2R R4, SR_TID.X ;  /* 0x0000000000047919 */ /* 0x000e220000002100 */
[----:B------:R-:W5:Y:S01]  /*7da0*/  @!P3 LDG.E.U16 R27, desc[UR18][R202.64] ;  /* 0x00000012ca1bb981 */ /* 0x000f62000c1e1500 */
[----:B------:R-:W-:-:S03]  /*7db0*/  ISETP.GE.AND P3, PT, R10, UR32, PT ;  /* 0x000000200a007c0c */ /* 0x000fc6000bf66270 */
[----:B------:R-:W5:Y:S01]  /*7dc0*/  @!P2 LDG.E.U16 R28, desc[UR18][R204.64] ;  /* 0x00000012cc1ca981 */ /* 0x000f62000c1e1500 */
[----:B------:R-:W-:-:S03]  /*7dd0*/  ISETP.GE.AND P2, PT, R12, UR32, PT ;  /* 0x000000200c007c0c */ /* 0x000fc6000bf46270 */
[----:B------:R-:W5:Y:S01]  /*7de0*/  @!P5 LDG.E.U16 R29, desc[UR18][R210.64] ;  /* 0x00000012d21dd981 */ /* 0x000f62000c1e1500 */
[----:B------:R-:W-:-:S03]  /*7df0*/  ISETP.GE.AND P5, PT, R11, UR32, PT ;  /* 0x000000200b007c0c */ /* 0x000fc6000bfa6270 */
[----:B------:R-:W5:Y:S01]  /*7e00*/  @!P4 LDG.E.U16 R133, desc[UR18][R212.64] ;  /* 0x00000012d485c981 */ /* 0x000f62000c1e1500 */
[----:B------:R-:W-:Y:S01]  /*7e10*/  ISETP.GE.AND P4, PT, R13, UR32, PT ;  /* 0x000000200d007c0c */ /* 0x000fe2000bf86270 */
[C---:B------:R-:W-:Y:S01]  /*7e20*/  IMAD.WIDE R180, R19.reuse, 0x2, R180 ;  /* 0x0000000213b47825 */ /* 0x040fe200078e02b4 */
[----:B------:R-:W-:Y:S02]  /*7e30*/  PRMT R22, RZ, 0x7610, R22 ;  /* 0x00007610ff167816 */ /* 0x000fe40000000016 */
[----:B------:R-:W-:Y:S01]  /*7e40*/  PRMT R224, RZ, 0x7610, R224 ;  /* 0x00007610ffe07816 */ /* 0x000fe200000000e0 */
[C---:B------:R-:W-:Y:S01]  /*7e50*/  IMAD.WIDE R86, R19.reuse, 0x2, R86 ;  /* 0x0000000213567825 */ /* 0x040fe200078e0256 */
[----:B------:R-:W-:Y:S02]  /*7e60*/  PRMT R225, RZ, 0x7610, R225 ;  /* 0x00007610ffe17816 */ /* 0x000fe400000000e1 */
[----:B------:R-:W-:Y:S01]  /*7e70*/  PRMT R226, RZ, 0x7610, R226 ;  /* 0x00007610ffe27816 */ /* 0x000fe200000000e2 */
[C---:B------:R-:W-:Y:S01]  /*7e80*/  IMAD.WIDE R84, R19.reuse, 0x2, R84 ;  /* 0x0000000213547825 */ /* 0x040fe200078e0254 */
[----:B------:R-:W-:Y:S01]  /*7e90*/  PRMT R227, RZ, 0x7610, R227 ;  /* 0x00007610ffe37816 */ /* 0x000fe200000000e3 */
[----:B------:R-:W5:Y:S02]  /*7ea0*/  @!P6 LDG.E.U16 R22, desc[UR18][R180.64] ;  /* 0x00000012b416e981 */ /* 0x000f64000c1e1500 */
[----:B------:R-:W-:-:S02]  /*7eb0*/  IMAD.WIDE R82, R19, 0x2, R82 ;  /* 0x0000000213527825 */ /* 0x000fc400078e0252 */
[----:B------:R-:W5:Y:S02]  /*7ec0*/  @!P5 LDG.E.U16 R226, desc[UR18][R84.64] ;  /* 0x0000001254e2d981 */ /* 0x000f64000c1e1500 */
[----:B------:R-:W-:Y:S02]  /*7ed0*/  IMAD.WIDE R80, R19, 0x2, R80 ;  /* 0x0000000213507825 */ /* 0x000fe400078e0250 */
[----:B------:R-:W5:Y:S04]  /*7ee0*/  @!P2 LDG.E.U16 R225, desc[UR18][R82.64] ;  /* 0x0000001252e1a981 */ /* 0x000f68000c1e1500 */
[----:B------:R-:W5:Y:S04]  /*7ef0*/  @!P3 LDG.E.U16 R224, desc[UR18][R80.64] ;  /* 0x0000001250e0b981 */ /* 0x000f68000c1e1500 */
[----:B------:R-:W5:Y:S01]  /*7f00*/  @!P4 LDG.E.U16 R227, desc[UR18][R86.64] ;  /* 0x0000001256e3c981 */ /* 0x000f62000c1e1500 */
[----:B------:R-:W-:Y:S01]  /*7f10*/  BAR.SYNC.DEFER_BLOCKING 0x0 ;  /* 0x0000000000007b1d */ /* 0x000fe20000010000 */
[----:B0-----:R-:W-:-:S04]  /*7f20*/  LOP3.LUT R4, R4, 0x3f, RZ, 0xc0, !PT ;  /* 0x0000003f04047812 */ /* 0x001fc800078ec0ff */
[----:B------:R-:W-:Y:S01]  /*7f30*/  ISETP.GE.AND P2, PT, R4, UR32, PT ;  /* 0x0000002004007c0c */ /* 0x000fe2000bf46270 */
[C---:B------:R-:W-:Y:S01]  /*7f40*/  IMAD.WIDE R78, R18.reuse, 0x2, R78 ;  /* 0x00000002124e7825 */ /* 0x040fe200078e024e */
[----:B------:R-:W-:Y:S02]  /*7f50*/  PRMT R246, RZ, 0x7610, R246 ;  /* 0x00007610fff67816 */ /* 0x000fe400000000f6 */
[----:B------:R-:W-:Y:S01]  /*7f60*/  PRMT R247, RZ, 0x7610, R247 ;  /* 0x00007610fff77816 */ /* 0x000fe200000000f7 */
[C---:B------:R-:W-:Y:S01]  /*7f70*/  IMAD.WIDE R76, R18.reuse, 0x2, R76 ;  /* 0x00000002124c7825 */ /* 0x040fe200078e024c */
[----:B------:R-:W-:Y:S02]  /*7f80*/  PRMT R248, RZ, 0x7610, R248 ;  /* 0x00007610fff87816 */ /* 0x000fe400000000f8 */
[----:B------:R-:W-:Y:S01]  /*7f90*/  PRMT R249, RZ, 0x7610, R249 ;  /* 0x00007610fff97816 */ /* 0x000fe200000000f9 */
[----:B------:R-:W-:Y:S01]  /*7fa0*/  IMAD.WIDE R74, R18, 0x2, R74 ;  /* 0x00000002124a7825 */ /* 0x000fe200078e024a */
[----:B------:R-:W-:-:S02]  /*7fb0*/  PRMT R250, RZ, 0x7610, R250 ;  /* 0x00007610fffa7816 */ /* 0x000fc400000000fa */
[----:B------:R-:W-:Y:S01]  /*7fc0*/  PRMT R251, RZ, 0x7610, R251 ;  /* 0x00007610fffb7816 */ /* 0x000fe200000000fb */
[----:B------:R-:W-:Y:S01]  /*7fd0*/  IMAD.WIDE R72, R18, 0x2, R72 ;  /* 0x0000000212487825 */ /* 0x000fe200078e0248 */
[----:B------:R-:W-:-:S03]  /*7fe0*/  PRMT R252, RZ, 0x7610, R252 ;  /* 0x00007610fffc7816 */ /* 0x000fc600000000fc */
[C---:B------:R-:W-:Y:S01]  /*7ff0*/  IMAD.WIDE R70, R18.reuse, 0x2, R70 ;  /* 0x0000000212467825 */ /* 0x040fe200078e0246 */
[----:B------:R-:W5:Y:S03]  /*8000*/  @!P2 LDG.E.U16 R249, desc[UR18][R72.64] ;  /* 0x0000001248f9a981 */ /* 0x000f66000c1e1500 */
        /* <DEDUP_REMOVED lines=12> */
[----:B------:R-:W-:-:S04]  /*80d0*/  IMAD.WIDE R56, R18, 0x2, R56 ;  /* 0x0000000212387825 */ /* 0x000fc800078e0238 */
        /* <DEDUP_REMOVED lines=8> */
[C---:B------:R-:W-:Y:S01]  /*8160*/  IMAD.WIDE R38, R18.reuse, 0x2, R38 ;  /* 0x0000000212267825 */ /* 0x040fe200078e0226 */
[----:B--2---:R0:W-:Y:S03]  /*8170*/  STS.U16 [R6+UR9+0x14000], R228 ;  /* 0x014000e406007988 */ /* 0x0041e60008000409 */
[C---:B------:R-:W-:Y:S01]  /*8180*/  IMAD.WIDE R36, R18.reuse, 0x2, R36 ;  /* 0x0000000212247825 */ /* 0x040fe200078e0224 */
[----:B---3--:R1:W-:Y:S03]  /*8190*/  STS.U16 [R6+UR9+0x14400], R230 ;  /* 0x014400e606007988 */ /* 0x0083e60008000409 */
[----:B------:R-:W-:Y:S01]  /*81a0*/  IMAD.WIDE R34, R18, 0x2, R34 ;  /* 0x0000000212227825 */ /* 0x000fe200078e0222 */
[----:B0-----:R-:W-:-:S03]  /*81b0*/  PRMT R228, RZ, 0x7610, R228 ;  /* 0x00007610ffe47816 */ /* 0x001fc600000000e4 */
[----:B------:R-:W-:-:S04]  /*81c0*/  IMAD.WIDE R32, R18, 0x2, R32 ;  /* 0x0000000212207825 */ /* 0x000fc800078e0220 */
[----:B------:R-:W-:Y:S01]  /*81d0*/  IMAD.WIDE R30, R18, 0x2, R30 ;  /* 0x00000002121e7825 */ /* 0x000fe200078e021e */
[----:B-1----:R-:W-:-:S04]  /*81e0*/  PRMT R230, RZ, 0x7610, R230 ;  /* 0x00007610ffe67816 */ /* 0x002fc800000000e6 */
[----:B------:R-:W2:Y:S04]  /*81f0*/  @!P2 LDG.E.U16 R228, desc[UR18][R30.64] ;  /* 0x000000121ee4a981 */ /* 0x000ea8000c1e1500 */
[----:B------:R-:W3:Y:S04]  /*8200*/  @!P2 LDG.E.U16 R230, desc[UR18][R34.64] ;  /* 0x0000001222e6a981 */ /* 0x000ee8000c1e1500 */
[----:B----4-:R0:W-:Y:S04]  /*8210*/  STS.U16 [R6+UR9+0x14800], R232 ;  /* 0x014800e806007988 */ /* 0x0101e80008000409 */
[----:B-----5:R1:W-:Y:S01]  /*8220*/  STS.U16 [R6+UR9+0x14c00], R234 ;  /* 0x014c00ea06007988 */ /* 0x0203e20008000409 */
[----:B0-----:R-:W-:-:S06]  /*8230*/  PRMT R232, RZ, 0x7610, R232 ;  /* 0x00007610ffe87816 */ /* 0x001fcc00000000e8 */
[----:B------:R-:W4:Y:S01]  /*8240*/  @!P2 LDG.E.U16 R232, desc[UR18][R38.64] ;  /* 0x0000001226e8a981 */ /* 0x000f22000c1e1500 */
[----:B-1----:R-:W-:-:S06]  /*8250*/  PRMT R234, RZ, 0x7610, R234 ;  /* 0x00007610ffea7816 */ /* 0x002fcc00000000ea */
[----:B------:R-:W5:Y:S04]  /*8260*/  @!P2 LDG.E.U16 R234, desc[UR18][R42.64] ;  /* 0x000000122aeaa981 */ /* 0x000f68000c1e1500 */
[----:B------:R0:W-:Y:S04]  /*8270*/  STS.U16 [R6+UR9+0x15000], R236 ;  /* 0x015000ec06007988 */ /* 0x0001e80008000409 */
[----:B------:R1:W-:Y:S04]  /*8280*/  STS.U16 [R6+UR9+0x15400], R238 ;  /* 0x015400ee06007988 */ /* 0x0003e80008000409 */
[----:B------:R1:W-:Y:S01]  /*8290*/  STS.U16 [R6+UR9+0x15800], R240 ;  /* 0x015800f006007988 */ /* 0x0003e20008000409 */
[----:B0-----:R-:W-:-:S02]  /*82a0*/  PRMT R236, RZ, 0x7610, R236 ;  /* 0x00007610ffec7816 */ /* 0x001fc400000000ec */
[----:B-1----:R-:W-:-:S04]  /*82b0*/  PRMT R238, RZ, 0x7610, R238 ;  /* 0x00007610ffee7816 */ /* 0x002fc800000000ee */
[----:B------:R-:W5:Y:S04]  /*82c0*/  @!P2 LDG.E.U16 R236, desc[UR18][R46.64] ;  /* 0x000000122eeca981 */ /* 0x000f68000c1e1500 */
[----:B------:R0:W-:Y:S01]  /*82d0*/  STS.U16 [R6+UR9+0x15c00], R241 ;  /* 0x015c00f106007988 */ /* 0x0001e20008000409 */
[----:B------:R-:W-:-:S03]  /*82e0*/  PRMT R240, RZ, 0x7610, R240 ;  /* 0x00007610fff07816 */ /* 0x000fc600000000f0 */
[----:B------:R1:W-:Y:S04]  /*82f0*/  STS.U16 [R14+UR9+0x14100], R229 ;  /* 0x014100e50e007988 */ /* 0x0003e80008000409 */
[----:B------:R1:W-:Y:S01]  /*8300*/  STS.U16 [R14+UR9+0x14500], R231 ;  /* 0x014500e70e007988 */ /* 0x0003e20008000409 */
[----:B0-----:R-:W-:-:S03]  /*8310*/  PRMT R241, RZ, 0x7610, R241 ;  /* 0x00007610fff17816 */ /* 0x001fc600000000f1 */
[----:B------:R0:W-:Y:S01]  /*8320*/  STS.U16 [R14+UR9+0x14900], R233 ;  /* 0x014900e90e007988 */ /* 0x0001e20008000409 */
[----:B-1----:R-:W-:-:S03]  /*8330*/  PRMT R229, RZ, 0x7610, R229 ;  /* 0x00007610ffe57816 */ /* 0x002fc600000000e5 */
[----:B------:R1:W-:Y:S01]  /*8340*/  STS.U16 [R14+UR9+0x14d00], R235 ;  /* 0x014d00eb0e007988 */ /* 0x0003e20008000409 */
[----:B------:R-:W-:-:S03]  /*8350*/  PRMT R231, RZ, 0x7610, R231 ;  /* 0x00007610ffe77816 */ /* 0x000fc600000000e7 */
        /* <DEDUP_REMOVED lines=12> */
[----:B------:R-:W5:Y:S01]  /*8420*/  @!P2 LDG.E.U16 R229, desc[UR18][R32.64] ;  /* 0x0000001220e5a981 */ /* 0x000f62000c1e1500 */
[----:B0-----:R-:W-:-:S03]  /*8430*/  PRMT R244, RZ, 0x7610, R244 ;  /* 0x00007610fff47816 */ /* 0x001fc600000000f4 */
[----:B------:R-:W5:Y:S01]  /*8440*/  @!P2 LDG.E.U16 R231, desc[UR18][R36.64] ;  /* 0x0000001224e7a981 */ /* 0x000f62000c1e1500 */
[----:B-1----:R-:W-:-:S03]  /*8450*/  PRMT R245, RZ, 0x7610, R245 ;  /* 0x00007610fff57816 */ /* 0x002fc600000000f5 */
[----:B------:R-:W5:Y:S04]  /*8460*/  @!P2 LDG.E.U16 R233, desc[UR18][R40.64] ;  /* 0x0000001228e9a981 */ /* 0x000f68000c1e1500 */
        /* <DEDUP_REMOVED lines=9> */
[----:B------:R-:W5:Y:S01]  /*8500*/  @!P2 LDG.E.U16 R245, desc[UR18][R64.64] ;  /* 0x0000001240f5a981 */ /* 0x000f62000c1e1500 */
[----:B------:R-:W-:-:S03]  /*8510*/  IMAD.WIDE R222, R18, 0x2, R222 ;  /* 0x0000000212de7825 */ /* 0x000fc600078e02de */
[----:B------:R0:W-:Y:S01]  /*8520*/  STS.U16 [R15+UR9+0x14a00], R23 ;  /* 0x014a00170f007988 */ /* 0x0001e20008000409 */
[----:B------:R-:W-:-:S03]  /*8530*/  IMAD.WIDE R170, R18, 0x2, R170 ;  /* 0x0000000212aa7825 */ /* 0x000fc600078e02aa */
[----:B------:R1:W-:Y:S01]  /*8540*/  STS.U16 [R15+UR9+0x14e00], R25 ;  /* 0x014e00190f007988 */ /* 0x0003e20008000409 */
[----:B------:R-:W-:-:S03]  /*8550*/  IMAD.WIDE R166, R18, 0x2, R166 ;  /* 0x0000000212a67825 */ /* 0x000fc600078e02a6 */
[----:B------:R1:W-:Y:S01]  /*8560*/  STS.U16 [R15+UR9+0x15200], R27 ;  /* 0x0152001b0f007988 */ /* 0x0003e20008000409 */
[C---:B------:R-:W-:Y:S01]  /*8570*/  IMAD.WIDE R162, R18.reuse, 0x2, R162 ;  /* 0x0000000212a27825 */ /* 0x040fe200078e02a2 */
[----:B0-----:R-:W-:Y:S02]  /*8580*/  PRMT R23, RZ, 0x7610, R23 ;  /* 0x00007610ff177816 */ /* 0x001fe40000000017 */
[----:B------:R0:W-:Y:S01]  /*8590*/  STS.U16 [R15+UR9+0x15600], R29 ;  /* 0x0156001d0f007988 */ /* 0x0001e20008000409 */
[C---:B------:R-:W-:Y:S01]  /*85a0*/  IMAD.WIDE R158, R18.reuse, 0x2, R158 ;  /* 0x00000002129e7825 */ /* 0x040fe200078e029e */
[----:B-1----:R-:W-:Y:S02]  /*85b0*/  PRMT R25, RZ, 0x7610, R25 ;  /* 0x00007610ff197816 */ /* 0x002fe40000000019 */
[----:B------:R1:W-:Y:S01]  /*85c0*/  STS.U16 [R15+UR9+0x15e00], R226 ;  /* 0x015e00e20f007988 */ /* 0x0003e20008000409 */
[----:B------:R-:W-:Y:S01]  /*85d0*/  IMAD.WIDE R154, R18, 0x2, R154 ;  /* 0x00000002129a7825 */ /* 0x000fe200078e029a */
[----:B------:R-:W-:-:S02]  /*85e0*/  PRMT R27, RZ, 0x7610, R27 ;  /* 0x00007610ff1b7816 */ /* 0x000fc4000000001b */
[----:B------:R-:W5:Y:S01]  /*85f0*/  @!P2 LDG.E.U16 R23, desc[UR18][R158.64] ;  /* 0x000000129e17a981 */ /* 0x000f62000c1e1500 */
[----:B------:R-:W-:-:S03]  /*8600*/  IMAD.WIDE R150, R18, 0x2, R150 ;  /* 0x0000000212967825 */ /* 0x000fc600078e0296 */
[----:B------:R1:W-:Y:S01]  /*8610*/  STS.U16 [R15+UR9+0x15a00], R224 ;  /* 0x015a00e00f007988 */ /* 0x0003e20008000409 */
[----:B0-----:R-:W-:-:S03]  /*8620*/  PRMT R29, RZ, 0x7610, R29 ;  /* 0x00007610ff1d7816 */ /* 0x001fc6000000001d */
[----:B------:R0:W-:Y:S01]  /*8630*/  STS.U16 [R16+UR9+0x14300], R21 ;  /* 0x0143001510007988 */ /* 0x0001e20008000409 */
[----:B-1----:R-:W-:-:S03]  /*8640*/  PRMT R226, RZ, 0x7610, R226 ;  /* 0x00007610ffe27816 */ /* 0x002fc600000000e2 */
[----:B------:R1:W-:Y:S01]  /*8650*/  STS.U16 [R16+UR9+0x14700], R22 ;  /* 0x0147001610007988 */ /* 0x0003e20008000409 */
[----:B------:R-:W-:Y:S01]  /*8660*/  IMAD.WIDE R172, R18, 0x2, R172 ;  /* 0x0000000212ac7825 */ /* 0x000fe200078e02ac */
[----:B------:R-:W-:Y:S02]  /*8670*/  PRMT R224, RZ, 0x7610, R224 ;  /* 0x00007610ffe07816 */ /* 0x000fe400000000e0 */
        /* <DEDUP_REMOVED lines=9> */
[C---:B------:R-:W-:Y:S01]  /*8710*/  IMAD.WIDE R168, R18.reuse, 0x2, R168 ;  /* 0x0000000212a87825 */ /* 0x040fe200078e02a8 */
[----:B-1----:R-:W-:Y:S02]  /*8720*/  PRMT R28, RZ, 0x7610, R28 ;  /* 0x00007610ff1c7816 */ /* 0x002fe4000000001c */
[----:B------:R1:W-:Y:S01]  /*8730*/  STS.U16 [R16+UR9+0x15f00], R227 ;  /* 0x015f00e310007988 */ /* 0x0003e20008000409 */
[C---:B------:R-:W-:Y:S01]  /*8740*/  IMAD.WIDE R164, R18.reuse, 0x2, R164 ;  /* 0x0000000212a47825 */ /* 0x040fe200078e02a4 */
[----:B------:R-:W-:Y:S02]  /*8750*/  PRMT R133, RZ, 0x7610, R133 ;  /* 0x00007610ff857816 */ /* 0x000fe40000000085 */
[----:B------:R1:W-:Y:S01]  /*8760*/  STS.U16 [R5+UR9+0xd000], R248 ;  /* 0x00d000f805007988 */ /* 0x0003e20008000409 */
[----:B------:R-:W-:Y:S01]  /*8770*/  IMAD.WIDE R160, R18, 0x2, R160 ;  /* 0x0000000212a07825 */ /* 0x000fe200078e02a0 */
[----:B0-----:R-:W-:-:S02]  /*8780*/  PRMT R225, RZ, 0x7610, R225 ;  /* 0x00007610ffe17816 */ /* 0x001fc400000000e1 */
        /* <DEDUP_REMOVED lines=18> */
[----:B------:R-:W5:Y:S01]  /*88b0*/  @!P2 LDG.E.U16 R21, desc[UR18][R150.64] ;  /* 0x000000129615a981 */ /* 0x000f62000c1e1500 */
[C---:B------:R-:W-:Y:S01]  /*88c0*/  IMAD.WIDE R140, R18.reuse, 0x2, R140 ;  /* 0x00000002128c7825 */ /* 0x040fe200078e028c */
[----:B-1----:R-:W-:Y:S02]  /*88d0*/  PRMT R251, RZ, 0x7610, R251 ;  /* 0x00007610fffb7816 */ /* 0x002fe400000000fb */
[----:B------:R-:W5:Y:S01]  /*88e0*/  @!P2 LDG.E.U16 R22, desc[UR18][R154.64] ;  /* 0x000000129a16a981 */ /* 0x000f62000c1e1500 */
[C---:B------:R-:W-:Y:S01]  /*88f0*/  IMAD.WIDE R138, R18.reuse, 0x2, R138 ;  /* 0x00000002128a7825 */ /* 0x040fe200078e028a */
[----:B------:R-:W-:Y:S02]  /*8900*/  PRMT R252, RZ, 0x7610, R252 ;  /* 0x00007610fffc7816 */ /* 0x000fe400000000fc */
[----:B------:R-:W5:Y:S01]  /*8910*/  @!P2 LDG.E.U16 R24, desc[UR18][R162.64] ;  /* 0x00000012a218a981 */ /* 0x000f62000c1e1500 */
[----:B------:R-:W-:-:S03]  /*8920*/  IMAD.WIDE R136, R18, 0x2, R136 ;  /* 0x0000000212887825 */ /* 0x000fc600078e0288 */
        /* <DEDUP_REMOVED lines=17> */
[----:B------:R-:W-:-:S04]  /*8a40*/  IMAD.WIDE R116, R18, 0x2, R116 ;  /* 0x0000000212747825 */ /* 0x000fc800078e0274 */
[----:B------:R-:W-:-:S04]  /*8a50*/  IMAD.WIDE R114, R18, 0x2, R114 ;  /* 0x0000000212727825 */ /* 0x000fc800078e0272 */
[C---:B------:R-:W-:Y:S01]  /*8a60*/  IMAD.WIDE R112, R18.reuse, 0x2, R112 ;  /* 0x0000000212707825 */ /* 0x040fe200078e0270 */
[----:B--2---:R0:W-:Y:S03]  /*8a70*/  STS.U16 [R5+UR9+0x8000], R228 ;  /* 0x008000e405007988 */ /* 0x0041e60008000409 */
[C---:B------:R-:W-:Y:S01]  /*8a80*/  IMAD.WIDE R110, R18.reuse, 0x2, R110 ;  /* 0x00000002126e7825 */ /* 0x040fe200078e026e */
[----:B---3--:R1:W-:Y:S03]  /*8a90*/  STS.U16 [R5+UR9+0x8800], R230 ;  /* 0x008800e605007988 */ /* 0x0083e60008000409 */
[C---:B------:R-:W-:Y:S01]  /*8aa0*/  IMAD.WIDE R108, R18.reuse, 0x2, R108 ;  /* 0x00000002126c7825 */ /* 0x040fe200078e026c */
[----:B------:R-:W2:Y:S03]  /*8ab0*/  @!P2 LDG.E.U16 R227, desc[UR18][R110.64] ;  /* 0x000000126ee3a981 */ /* 0x000ea6000c1e1500 */
[C---:B------:R-:W-:Y:S01]  /*8ac0*/  IMAD.WIDE R106, R18.reuse, 0x2, R106 ;  /* 0x00000002126a7825 */ /* 0x040fe200078e026a */
[----:B0-----:R-:W-:Y:S01]  /*8ad0*/  PRMT R228, RZ, 0x7610, R228 ;  /* 0x00007610ffe47816 */ /* 0x001fe200000000e4 */
[----:B------:R-:W3:Y:S02]  /*8ae0*/  @!P2 LDG.E.U16 R226, desc[UR18][R108.64] ;  /* 0x000000126ce2a981 */ /* 0x000ee4000c1e1500 */
[C---:B------:R-:W-:Y:S01]  /*8af0*/  IMAD.WIDE R104, R18.reuse, 0x2, R104 ;  /* 0x0000000212687825 */ /* 0x040fe200078e0268 */
[----:B-1----:R-:W-:Y:S01]  /*8b00*/  PRMT R230, RZ, 0x7610, R230 ;  /* 0x00007610ffe67816 */ /* 0x002fe200000000e6 */
[----:B------:R-:W3:Y:S02]  /*8b10*/  @!P2 LDG.E.U16 R225, desc[UR18][R106.64] ;  /* 0x000000126ae1a981 */ /* 0x000ee4000c1e1500 */
[----:B------:R-:W-:-:S02]  /*8b20*/  IMAD.WIDE R102, R18, 0x2, R102 ;  /* 0x0000000212667825 */ /* 0x000fc400078e0266 */
[----:B------:R-:W3:Y:S02]  /*8b30*/  @!P2 LDG.E.U16 R224, desc[UR18][R104.64] ;  /* 0x0000001268e0a981 */ /* 0x000ee4000c1e1500 */
[C---:B------:R-:W-:Y:S02]  /*8b40*/  IMAD.WIDE R100, R18.reuse, 0x2, R100 ;  /* 0x0000000212647825 */ /* 0x040fe400078e0264 */
[----:B----4-:R0:W-:Y:S02]  /*8b50*/  STS.U16 [R5+UR9+0x9000], R232 ;  /* 0x009000e805007988 */ /* 0x0101e40008000409 */
[C---:B------:R-:W-:Y:S02]  /*8b60*/  IMAD.WIDE R98, R18.reuse, 0x2, R98 ;  /* 0x0000000212627825 */ /* 0x040fe400078e0262 */
[----:B------:R-:W4:Y:S02]  /*8b70*/  @!P2 LDG.E.U16 R29, desc[UR18][R100.64] ;  /* 0x00000012641da981 */ /* 0x000f24000c1e1500 */
[----:B------:R-:W-:-:S02]  /*8b80*/  IMAD.WIDE R96, R18, 0x2, R96 ;  /* 0x0000000212607825 */ /* 0x000fc400078e0260 */
[----:B-----5:R1:W-:Y:S01]  /*8b90*/  STS.U16 [R5+UR9+0x9800], R234 ;  /* 0x009800ea05007988 */ /* 0x0203e20008000409 */
[----:B0-----:R-:W-:-:S03]  /*8ba0*/  PRMT R232, RZ, 0x7610, R232 ;  /* 0x00007610ffe87816 */ /* 0x001fc600000000e8 */
[----:B------:R-:W5:Y:S04]  /*8bb0*/  @!P2 LDG.E.U16 R28, desc[UR18][R98.64] ;  /* 0x00000012621ca981 */ /* 0x000f68000c1e1500 */
[----:B------:R-:W5:Y:S01]  /*8bc0*/  @!P2 LDG.E.U16 R133, desc[UR18][R102.64] ;  /* 0x000000126685a981 */ /* 0x000f62000c1e1500 */
[----:B-1----:R-:W-:-:S03]  /*8bd0*/  PRMT R234, RZ, 0x7610, R234 ;  /* 0x00007610ffea7816 */ /* 0x002fc600000000ea */
[----:B------:R-:W5:Y:S04]  /*8be0*/  @!P2 LDG.E.U16 R228, desc[UR18][R112.64] ;  /* 0x0000001270e4a981 */ /* 0x000f68000c1e1500 */
[----:B------:R-:W5:Y:S04]  /*8bf0*/  @!P2 LDG.E.U16 R230, desc[UR18][R116.64] ;  /* 0x0000001274e6a981 */ /* 0x000f68000c1e1500 */
[----:B------:R-:W5:Y:S04]  /*8c00*/  @!P2 LDG.E.U16 R232, desc[UR18][R120.64] ;  /* 0x0000001278e8a981 */ /* 0x000f68000c1e1500 */
[----:B------:R0:W-:Y:S04]  /*8c10*/  STS.U16 [R5+UR9+0xa000], R236 ;  /* 0x00a000ec05007988 */ /* 0x0001e80008000409 */
[----:B------:R-:W5:Y:S04]  /*8c20*/  @!P2 LDG.E.U16 R234, desc[UR18][R124.64] ;  /* 0x000000127ceaa981 */ /* 0x000f68000c1e1500 */
[----:B------:R-:W5:Y:S01]  /*8c30*/  @!P2 LDG.E.U16 R252, desc[UR18][R96.64] ;  /* 0x0000001260fca981 */ /* 0x000f62000c1e1500 */
[----:B0-----:R-:W-:-:S06]  /*8c40*/  PRMT R236, RZ, 0x7610, R236 ;  /* 0x00007610ffec7816 */ /* 0x001fcc00000000ec */
[----:B------:R-:W5:Y:S04]  /*8c50*/  @!P2 LDG.E.U16 R236, desc[UR18][R128.64] ;  /* 0x0000001280eca981 */ /* 0x000f68000c1e1500 */
[----:B------:R0:W-:Y:S04]  /*8c60*/  STS.U16 [R5+UR9+0x8400], R229 ;  /* 0x008400e505007988 */ /* 0x0001e80008000409 */
        /* <DEDUP_REMOVED lines=23> */
[----:B------:R-:W5:Y:S01]  /*8de0*/  @!P2 LDG.E.U16 R229, desc[UR18][R114.64] ;  /* 0x0000001272e5a981 */ /* 0x000f62000c1e1500 */
[----:B------:R-:W-:-:S03]  /*8df0*/  PRMT R244, RZ, 0x7610, R244 ;  /* 0x00007610fff47816 */ /* 0x000fc600000000f4 */
[----:B------:R-:W5:Y:S01]  /*8e00*/  @!P2 LDG.E.U16 R231, desc[UR18][R118.64] ;  /* 0x0000001276e7a981 */ /* 0x000f62000c1e1500 */
[----:B0-----:R-:W-:-:S03]  /*8e10*/  PRMT R245, RZ, 0x7610, R245 ;  /* 0x00007610fff57816 */ /* 0x001fc600000000f5 */
        /* <DEDUP_REMOVED lines=11> */
[----:B------:R-:W0:Y:S03]  /*8ed0*/  S2R R3, SR_TID.X ;  /* 0x0000000000037919 */ /* 0x000e260000002100 */
[----:B------:R1:W-:Y:S01]  /*8ee0*/  STS.U16 [R5+UR9+0xec00], R23 ;  /* 0x00ec001705007988 */ /* 0x0003e20008000409 */
[----:B------:R-:W-:-:S04]  /*8ef0*/  ULEA UR11, UR5, UR9, 0x3 ;  /* 0x00000009050b7291 */ /* 0x000fc8000f8e18ff */
[----:B------:R-:W-:Y:S01]  /*8f00*/  UIADD3 UR11, UPT, UPT, UR11, 0x18000, URZ ;  /* 0x000180000b0b7890 */ /* 0x000fe2000fffe0ff */
[----:B------:R1:W-:Y:S04]  /*8f10*/  STS.U16 [R5+UR9+0xe400], R21 ;  /* 0x00e4001505007988 */ /* 0x0003e80008000409 */
        /* <DEDUP_REMOVED lines=11> */
[----:B--2---:R1:W-:Y:S04]  /*8fd0*/  STS.U16 [R17+UR9+0x9a00], R227 ;  /* 0x009a00e311007988 */ /* 0x0043e80008000409 */
[----:B---3--:R1:W-:Y:S04]  /*8fe0*/  STS.U16 [R17+UR9+0x9600], R226 ;  /* 0x009600e211007988 */ /* 0x0083e80008000409 */
[----:B------:R1:W-:Y:S04]  /*8ff0*/  STS.U16 [R17+UR9+0x9200], R225 ;  /* 0x009200e111007988 */ /* 0x0003e80008000409 */
[----:B------:R1:W-:Y:S04]  /*9000*/  STS.U16 [R17+UR9+0x8e00], R224 ;  /* 0x008e00e011007988 */ /* 0x0003e80008000409 */
[----:B----4-:R1:W-:Y:S04]  /*9010*/  STS.U16 [R17+UR9+0x8600], R29 ;  /* 0x0086001d11007988 */ /* 0x0103e80008000409 */
[----:B-----5:R1:W-:Y:S04]  /*9020*/  STS.U16 [R17+UR9+0x8200], R28 ;  /* 0x0082001c11007988 */ /* 0x0203e80008000409 */
[----:B------:R1:W-:Y:S04]  /*9030*/  STS.U16 [R17+UR9+0x8a00], R133 ;  /* 0x008a008511007988 */ /* 0x0003e80008000409 */
[----:B------:R1:W-:Y:S04]  /*9040*/  STS.U16 [R17+UR9+0x9e00], R228 ;  /* 0x009e00e411007988 */ /* 0x0003e80008000409 */
[----:B------:R1:W-:Y:S04]  /*9050*/  STS.U16 [R17+UR9+0xa600], R230 ;  /* 0x00a600e611007988 */ /* 0x0003e80008000409 */
[----:B------:R1:W-:Y:S04]  /*9060*/  STS.U16 [R17+UR9+0xae00], R232 ;  /* 0x00ae00e811007988 */ /* 0x0003e80008000409 */
[----:B------:R1:W-:Y:S04]  /*9070*/  STS.U16 [R17+UR9+0xb600], R234 ;  /* 0x00b600ea11007988 */ /* 0x0003e80008000409 */
[----:B------:R1:W-:Y:S04]  /*9080*/  STS.U16 [R17+UR9+0xfe00], R252 ;  /* 0x00fe00fc11007988 */ /* 0x0003e80008000409 */
[----:B------:R1:W-:Y:S01]  /*9090*/  STS.U16 [R17+UR9+0xbe00], R236 ;  /* 0x00be00ec11007988 */ /* 0x0003e20008000409 */
[----:B0-----:R-:W-:-:S03]  /*90a0*/  LOP3.LUT R3, R3, 0xff, RZ, 0xc0, !PT ;  /* 0x000000ff03037812 */ /* 0x001fc600078ec0ff */
        /* <DEDUP_REMOVED lines=12> */
[----:B------:R1:W-:Y:S01]  /*9170*/  STS.U16 [R17+UR9+0xe200], R245 ;  /* 0x00e200f511007988 */ /* 0x0003e20008000409 */
[----:B------:R0:W-:Y:S06]  /*9180*/  MEMBAR.ALL.CTA ;  /* 0x0000000000007992 */ /* 0x0001ec0000008000 */
[----:B0-----:R-:W0:Y:S02]  /*9190*/  FENCE.VIEW.ASYNC.S ;  /* 0x00000000000073c6 */ /* 0x001e240000000000 */
[----:B0-----:R-:W-:Y:S06]  /*91a0*/  BAR.SYNC.DEFER_BLOCKING 0x0 ;  /* 0x0000000000007b1d */ /* 0x001fec0000010000 */
[----:B------:R-:W-:Y:S05]  /*91b0*/  @P0 BRA `(.L_x_9) ;  /* 0x00000000004c0947 */ /* 0x000fea0003800000 */
        /* <DEDUP_REMOVED lines=9> */
[----:B------:R-:W-:Y:S01]  /*9250*/  UMOV UR7, URZ ;  /* 0x000000ff00077c82 */ /* 0x000fe20008000000 */
[----:B------:R0:W-:Y:S01]  /*9260*/  UTCHMMA gdesc[UR14], gdesc[UR12], tmem[UR8], tmem[UR16], idesc[UR17], UPT ;  /* 0x00ff100c0e0075ea */ /* 0x0001e2000b800008 */
        /* <DEDUP_REMOVED lines=8> */
.L_x_9:
[----:B------:R-:W-:Y:S01]  /*92f0*/  UIADD3 UR5, UPT, UPT, UR5, 0x1, URZ ;  /* 0x0000000105057890 */ /* 0x000fe2000fffe0ff */
[----:B------:R-:W-:Y:S01]  /*9300*/  VIADD R20, R20, 0xffffffff ;  /* 0xffffffff14147836 */ /* 0x000fe20000000000 */
[----:B------:R-:W-:Y:S02]  /*9310*/  UIADD3 UR32, UPT, UPT, UR32, -0x40, URZ ;  /* 0xffffffc020207890 */ /* 0x000fe4000fffe0ff */
[----:B------:R-:W-:Y:S02]  /*9320*/  UISETP.GT.AND UP1, UPT, UR5, 0x1, UPT ;  /* 0x000000010500788c */ /* 0x000fe4000bf24270 */
[----:B------:R-:W-:Y:S02]  /*9330*/  ISETP.NE.U32.AND P2, PT, R20, RZ, PT ;  /* 0x000000ff1400720c */ /* 0x000fe40003f45070 */
[----:B0-----:R-:W-:Y:S02]  /*9340*/  USEL UR6, URZ, 0x1, !UP1 ;  /* 0x00000001ff067887 */ /* 0x001fe4000c800000 */
[----:B------:R-:W-:-:S02]  /*9350*/  USEL UR5, UR5, URZ, !UP1 ;  /* 0x000000ff05057287 */ /* 0x000fc4000c800000 */
[----:B------:R-:W-:-:S03]  /*9360*/  ULOP3.LUT UR7, UR4, UR6, URZ, 0x3c, !UPT ;  /* 0x0000000604077292 */ /* 0x000fc6000f8e3cff */
[----:B------:R-:W-:-:S04]  /*9370*/  UMOV UR6, UR4 ;  /* 0x0000000400067c82 */ /* 0x000fc80008000000 */
[----:B------:R-:W-:Y:S01]  /*9380*/  UMOV UR4, UR7 ;  /* 0x0000000700047c82 */ /* 0x000fe20008000000 */
[----:B------:R-:W-:Y:S05]  /*9390*/  @P2 BRA `(.L_x_10) ;  /* 0xffffffe000642947 */ /* 0x000fea000383ffff */
.L_x_7:
[----:B-1----:R-:W1:Y:S01]  /*93a0*/  S2R R21, SR_TID.X ;  /* 0x0000000000157919 */ /* 0x002e620000002100 */
[----:B------:R-:W-:Y:S01]  /*93b0*/  ISETP.GE.AND P0, PT, R7, 0x40, PT ;  /* 0x000000400700780c */ /* 0x000fe20003f06270 */
[----:B0-----:R-:W0:Y:S01]  /*93c0*/  LDCU UR4, c[0x0][0x39c] ;  /* 0x00007380ff0477ac */ /* 0x001e220008000800 */
[C---:B------:R-:W-:Y:S02]  /*93d0*/  LOP3.LUT R133, R2.reuse, R0, RZ, 0xfc, !PT ;  /* 0x0000000002857212 */ /* 0x040fe400078efcff */
[C-C-:B------:R-:W-:Y:S01]  /*93e0*/  LOP3.LUT R135, R2.reuse, 0x3e, R0.reuse, 0xfe, !PT ;  /* 0x0000003e02877812 */ /* 0x140fe200078efe00 */
[----:B------:R-:W2:Y:S01]  /*93f0*/  LDCU.128 UR12, c[0x0][0x390] ;  /* 0x00007200ff0c77ac */ /* 0x000ea20008000c00 */
[C-C-:B------:R-:W-:Y:S02]  /*9400*/  LOP3.LUT R140, R2.reuse, 0x3c, R0.reuse, 0xfe, !PT ;  /* 0x0000003c028c7812 */ /* 0x140fe400078efe00 */
[C-C-:B------:R-:W-:Y:S02]  /*9410*/  LOP3.LUT R141, R2.reuse, 0x3a, R0.reuse, 0xfe, !PT ;  /* 0x0000003a028d7812 */ /* 0x140fe400078efe00 */
[----:B------:R-:W-:-:S02]  /*9420*/  LOP3.LUT R134, R2, 0x38, R0, 0xfe, !PT ;  /* 0x0000003802867812 */ /* 0x000fc400078efe00 */
[C-C-:B------:R-:W-:Y:S02]  /*9430*/  LOP3.LUT R142, R2.reuse, 0x36, R0.reuse, 0xfe, !PT ;  /* 0x00000036028e7812 */ /* 0x140fe400078efe00 */
[C-C-:B------:R-:W-:Y:S02]  /*9440*/  LOP3.LUT R143, R2.reuse, 0x34, R0.reuse, 0xfe, !PT ;  /* 0x00000034028f7812 */ /* 0x140fe400078efe00 */
[C-C-:B------:R-:W-:Y:S02]  /*9450*/  LOP3.LUT R145, R2.reuse, 0x32, R0.reuse, 0xfe, !PT ;  /* 0x0000003202917812 */ /* 0x140fe400078efe00 */
[C-C-:B------:R-:W-:Y:S02]  /*9460*/  LOP3.LUT R147, R2.reuse, 0x30, R0.reuse, 0xfe, !PT ;  /* 0x0000003002937812 */ /* 0x140fe400078efe00 */
[C-C-:B------:R-:W-:Y:S02]  /*9470*/  LOP3.LUT R144, R2.reuse, 0x2e, R0.reuse, 0xfe, !PT ;  /* 0x0000002e02907812 */ /* 0x140fe400078efe00 */
[----:B------:R-:W-:-:S02]  /*9480*/  LOP3.LUT R148, R2, 0x2c, R0, 0xfe, !PT ;  /* 0x0000002c02947812 */ /* 0x000fc400078efe00 */
[C-C-:B------:R-:W-:Y:S02]  /*9490*/  LOP3.LUT R149, R2.reuse, 0x2a, R0.reuse, 0xfe, !PT ;  /* 0x0000002a02957812 */ /* 0x140fe400078efe00 */
[C-C-:B------:R-:W-:Y:S02]  /*94a0*/  LOP3.LUT R146, R2.reuse, 0x28, R0.reuse, 0xfe, !PT ;  /* 0x0000002802927812 */ /* 0x140fe400078efe00 */
[----:B------:R-:W-:Y:S02]  /*94b0*/  LOP3.LUT R151, R2, 0x26, R0, 0xfe, !PT ;  /* 0x0000002602977812 */ /* 0x000fe400078efe00 */
[C---:B-1----:R-:W-:Y:S02]  /*94c0*/  LOP3.LUT R137, R21.reuse, 0x7f, RZ, 0xc0, !PT ;  /* 0x0000007f15897812 */ /* 0x042fe400078ec0ff */
[----:B------:R-:W-:Y:S01]  /*94d0*/  LOP3.LUT R136, R21, 0x80, RZ, 0xc0, !PT ;  /* 0x0000008015887812 */ /* 0x000fe200078ec0ff */
[----:B0-2---:R-:W-:Y:S06]  /*94e0*/  @!P0 BRA `(.L_x_11) ;  /* 0x0000000000108947 */ /* 0x005fec0003800000 */
[----:B------:R-:W-:-:S06]  /*94f0*/  USHF.L.U32 UR6, UR6, 0x1f, URZ ;  /* 0x0000001f06067899 */ /* 0x000fcc00080006ff */
[----:B------:R-:W-:-:S04]  /*9500*/  IMAD.U32 R4, RZ, RZ, UR6 ;  /* 0x00000006ff047e24 */ /* 0x000fc8000f8e00ff */
[----:B------:R-:W0:Y:S02]  /*9510*/  SYNCS.PHASECHK.TRANS64.TRYWAIT P0, [UR11], R4 ;  /* 0x00000004ff0075a7 */ /* 0x000e24000800110b */
[----:B0-----:R-:W-:Y:S05]  /*9520*/  @!P0 BRA `(.L_x_12) ;  /* 0x0000004400308947 */ /* 0x001fea0003800000 */
.L_x_11:
[----:B------:R-:W-:Y:S01]  /*9530*/  BAR.SYNC.DEFER_BLOCKING 0x0 ;  /* 0x0000000000007b1d */ /* 0x000fe20000010000 */
[----:B------:R-:W-:Y:S02]  /*9540*/  LEA R136, R136, UR9, 0x5 ;  /* 0x0000000988887c11 */ /* 0x000fe4000f8e28ff */
[----:B------:R-:W-:Y:S02]  /*9550*/  ISETP.GE.AND P0, PT, R132, UR14, PT ;  /* 0x0000000e84007c0c */ /* 0x000fe4000bf06270 */
[----:B------:R-:W-:Y:S01]  /*9560*/  LOP3.LUT R138, R133, 0x42, RZ, 0xfc, !PT ;  /* 0x00000042858a7812 */ /* 0x000fe200078efcff */
[----:B------:R-:W0:Y:S01]  /*9570*/  LDCU UR5, c[0x0][0x39c] ;  /* 0x00007380ff0577ac */ /* 0x000e220008000800 */
[C-C-:B------:R-:W-:Y:S02]  /*9580*/  LOP3.LUT R150, R2.reuse, 0x24, R0.reuse, 0xfe, !PT ;  /* 0x0000002402967812 */ /* 0x140fe400078efe00 */
[C-C-:B------:R-:W-:Y:S01]  /*9590*/  LOP3.LUT R152, R2.reuse, 0x22, R0.reuse, 0xfe, !PT ;  /* 0x0000002202987812 */ /* 0x140fe200078efe00 */
[----:B------:R-:W1:Y:S01]  /*95a0*/  LDCU UR6, c[0x0][0x39c] ;  /* 0x00007380ff0677ac */ /* 0x000e620008000800 */
[----:B------:R-:W-:-:S02]  /*95b0*/  LOP3.LUT R155, R2, 0x20, R0, 0xfe, !PT ;  /* 0x00000020029b7812 */ /* 0x000fc400078efe00 */
[C-C-:B------:R-:W-:Y:S01]  /*95c0*/  LOP3.LUT R154, R2.reuse, 0x1e, R0.reuse, 0xfe, !PT ;  /* 0x0000001e029a7812 */ /* 0x140fe200078efe00 */
[----:B------:R-:W2:Y:S01]  /*95d0*/  LDCU UR7, c[0x0][0x39c] ;  /* 0x00007380ff0777ac */ /* 0x000ea20008000800 */
[C-C-:B------:R-:W-:Y:S02]  /*95e0*/  LOP3.LUT R153, R2.reuse, 0x1c, R0.reuse, 0xfe, !PT ;  /* 0x0000001c02997812 */ /* 0x140fe400078efe00 */
[C-C-:B------:R-:W-:Y:S02]  /*95f0*/  LOP3.LUT R156, R2.reuse, 0x1a, R0.reuse, 0xfe, !PT ;  /* 0x0000001a029c7812 */ /* 0x140fe400078efe00 */
[C-C-:B------:R-:W-:Y:S02]  /*9600*/  LOP3.LUT R158, R2.reuse, 0x18, R0.reuse, 0xfe, !PT ;  /* 0x00000018029e7812 */ /* 0x140fe400078efe00 */
[C-C-:B------:R-:W-:Y:S02]  /*9610*/  LOP3.LUT R160, R2.reuse, 0x16, R0.reuse, 0xfe, !PT ;  /* 0x0000001602a07812 */ /* 0x140fe400078efe00 */
[C-C-:B------:R-:W-:Y:S01]  /*9620*/  LOP3.LUT R157, R2.reuse, 0x14, R0.reuse, 0xfe, !PT ;  /* 0x00000014029d7812 */ /* 0x140fe200078efe00 */
[----:B------:R-:W3:Y:S02]  /*9630*/  @!P1 SYNCS.CCTL.IV [UR9+0x18000] ;  /* 0x01800000ff0099b1 */ /* 0x000ee40008000009 */
[----:B---3--:R-:W-:Y:S01]  /*9640*/  BAR.SYNC.DEFER_BLOCKING 0x0 ;  /* 0x0000000000007b1d */ /* 0x008fe20000010000 */
[----:B------:R-:W-:-:S02]  /*9650*/  LOP3.LUT R163, R2, 0x12, R0, 0xfe, !PT ;  /* 0x0000001202a37812 */ /* 0x000fc400078efe00 */
[C-C-:B------:R-:W-:Y:S02]  /*9660*/  LOP3.LUT R159, R2.reuse, 0x10, R0.reuse, 0xfe, !PT ;  /* 0x00000010029f7812 */ /* 0x140fe400078efe00 */
[C-C-:B------:R-:W-:Y:S02]  /*9670*/  LOP3.LUT R165, R2.reuse, 0xe, R0.reuse, 0xfe, !PT ;  /* 0x0000000e02a57812 */ /* 0x140fe400078efe00 */
[C-C-:B------:R-:W-:Y:S01]  /*9680*/  LOP3.LUT R161, R2.reuse, 0xc, R0.reuse, 0xfe, !PT ;  /* 0x0000000c02a17812 */ /* 0x140fe200078efe00 */
[----:B------:R-:W3:Y:S01]  /*9690*/  LDTM.x128 R4, tmem[UR10] ;  /* 0x0000000a000479ee */ /* 0x000ee200083c0000 */
[C-C-:B------:R-:W-:Y:S02]  /*96a0*/  LOP3.LUT R167, R2.reuse, 0xa, R0.reuse, 0xfe, !PT ;  /* 0x0000000a02a77812 */ /* 0x140fe400078efe00 */
[C-C-:B------:R-:W-:Y:S02]  /*96b0*/  LOP3.LUT R164, R2.reuse, 0x8, R0.reuse, 0xfe, !PT ;  /* 0x0000000802a47812 */ /* 0x140fe400078efe00 */
[----:B------:R-:W-:-:S02]  /*96c0*/  LOP3.LUT R166, R2, 0x6, R0, 0xfe, !PT ;  /* 0x0000000602a67812 */ /* 0x000fc400078efe00 */
[C-C-:B------:R-:W-:Y:S02]  /*96d0*/  LOP3.LUT R162, R2.reuse, 0x4, R0.reuse, 0xfe, !PT ;  /* 0x0000000402a27812 */ /* 0x140fe400078efe00 */
[----:B------:R-:W-:Y:S01]  /*96e0*/  LOP3.LUT R0, R2, 0x2, R0, 0xfe, !PT ;  /* 0x0000000202007812 */ /* 0x000fe200078efe00 */
[----:B------:R-:W-:Y:S01]  /*96f0*/  IMAD R2, R137, 0x10, R136 ;  /* 0x0000001089027824 */ /* 0x000fe200078e0288 */
[----:B------:R-:W-:Y:S01]  /*9700*/  ISETP.LT.AND P4, PT, R138, UR4, !P0 ;  /* 0x000000048a007c0c */ /* 0x000fe2000c781270 */
[----:B------:R-:W4:Y:S01]  /*9710*/  LDCU UR4, c[0x0][0x3b4] ;  /* 0x00007680ff0477ac */ /* 0x000f220008000800 */
[----:B------:R-:W-:Y:S02]  /*9720*/  LEA R3, R3, UR9, 0x4 ;  /* 0x0000000903037c11 */ /* 0x000fe4000f8e20ff */
[----:B------:R-:W-:Y:S01]  /*9730*/  ISETP.LT.AND P5, PT, R133, UR15, !P0 ;  /* 0x0000000f85007c0c */ /* 0x000fe2000c7a1270 */
[----:B------:R-:W5:Y:S01]  /*9740*/  @!P1 SYNCS.CCTL.IV [UR9+0x18008] ;  /* 0x01800800ff0099b1 */ /* 0x000f620008000009 */
[----:B------:R-:W-:Y:S01]  /*9750*/  NOP ;  /* 0x0000000000007918 */ /* 0x000fe20000000000 */
[----:B------:R-:W-:Y:S01]  /*9760*/  ISETP.LT.AND P2, PT, R0, UR15, !P0 ;  /* 0x0000000f00007c0c */ /* 0x000fe2000c741270 */
[----:B------:R-:W0:Y:S01]  /*9770*/  LDCU UR9, c[0x0][0x39c] ;  /* 0x00007380ff0977ac */ /* 0x000e220008000800 */
[----:B---3--:R-:W-:-:S02]  /*9780*/  F2FP.F16.F32.PACK_AB R4, R6, R4 ;  /* 0x000000040604723e */ /* 0x008fc400000000ff */
[----:B------:R-:W-:Y:S02]  /*9790*/  F2FP.F16.F32.PACK_AB R136, R7, R5 ;  /* 0x000000050788723e */ /* 0x000fe400000000ff */
[----:B------:R-:W-:Y:S02]  /*97a0*/  F2FP.F16.F32.PACK_AB R5, R10, R8 ;  /* 0x000000080a05723e */ /* 0x000fe400000000ff */
[----:B------:R-:W-:Y:S01]  /*97b0*/  F2FP.F16.F32.PACK_AB R137, R11, R9 ;  /* 0x000000090b89723e */ /* 0x000fe200000000ff */
[----:B----4-:R-:W-:Y:S01]  /*97c0*/  IMAD R132, R132, UR4, RZ ;  /* 0x0000000484847c24 */ /* 0x010fe2000f8e02ff */
[----:B------:R-:W-:Y:S01]  /*97d0*/  F2FP.F16.F32.PACK_AB R6, R14, R12 ;  /* 0x0000000c0e06723e */ /* 0x000fe200000000ff */
[----:B------:R-:W3:Y:S01]  /*97e0*/  LDCU UR4, c[0x0][0x39c] ;  /* 0x00007380ff0477ac */ /* 0x000ee20008000800 */
[----:B------:R-:W-:Y:S02]  /*97f0*/  F2FP.F16.F32.PACK_AB R138, R15, R13 ;  /* 0x0000000d0f8a723e */ /* 0x000fe400000000ff */
[----:B------:R-:W-:-:S02]  /*9800*/  F2FP.F16.F32.PACK_AB R7, R18, R16 ;  /* 0x000000101207723e */ /* 0x000fc400000000ff */
[----:B------:R-:W-:Y:S02]  /*9810*/  F2FP.F16.F32.PACK_AB R139, R19, R17 ;  /* 0x00000011138b723e */ /* 0x000fe400000000ff */
[----:B------:R-:W-:Y:S01]  /*9820*/  F2FP.F16.F32.PACK_AB R36, R38, R36 ;  /* 0x000000242624723e */ /* 0x000fe200000000ff */
[----:B-----5:R-:W-:Y:S01]  /*9830*/  STS.128 [R2], R4 ;  /* 0x0000000402007388 */ /* 0x020fe20000000c00 */
[----:B------:R-:W-:Y:S02]  /*9840*/  F2FP.F16.F32.PACK_AB R12, R39, R37 ;  /* 0x00000025270c723e */ /* 0x000fe400000000ff */
[----:B------:R-:W-:Y:S01]  /*9850*/  F2FP.F16.F32.PACK_AB R38, R46, R44 ;  /* 0x0000002c2e26723e */ /* 0x000fe200000000ff */
[----:B------:R-:W-:Y:S01]  /*9860*/  STS.128 [R2+0x800], R136 ;  /* 0x0008008802007388 */ /* 0x000fe20000000c00 */
[----:B------:R-:W-:Y:S02]  /*9870*/  F2FP.F16.F32.PACK_AB R14, R47, R45 ;  /* 0x0000002d2f0e723e */ /* 0x000fe400000000ff */
[----:B------:R-:W-:Y:S01]  /*9880*/  F2FP.F16.F32.PACK_AB R39, R50, R48 ;  /* 0x000000303227723e */ /* 0x000fe200000000ff */
[----:B------:R-:W-:Y:S01]  /*9890*/  BAR.SYNC.DEFER_BLOCKING 0x0 ;  /* 0x0000000000007b1d */ /* 0x000fe20000010000 */
[----:B------:R-:W-:-:S02]  /*98a0*/  F2FP.F16.F32.PACK_AB R15, R51, R49 ;  /* 0x00000031330f723e */ /* 0x000fc400000000ff */
[----:B------:R-:W-:Y:S02]  /*98b0*/  F2FP.F16.F32.PACK_AB R20, R22, R20 ;  /* 0x000000141614723e */ /* 0x000fe400000000ff */
[----:B------:R-:W-:Y:S02]  /*98c0*/  F2FP.F16.F32.PACK_AB R8, R23, R21 ;  /* 0x000000151708723e */ /* 0x000fe400000000ff */
[----:B------:R-:W-:Y:S02]  /*98d0*/  F2FP.F16.F32.PACK_AB R21, R26, R24 ;  /* 0x000000181a15723e */ /* 0x000fe400000000ff */
[----:B------:R-:W-:Y:S02]  /*98e0*/  F2FP.F16.F32.PACK_AB R9, R27, R25 ;  /* 0x000000191b09723e */ /* 0x000fe400000000ff */
[----:B------:R-:W-:Y:S02]  /*98f0*/  F2FP.F16.F32.PACK_AB R22, R30, R28 ;  /* 0x0000001c1e16723e */ /* 0x000fe400000000ff */
[----:B------:R-:W-:-:S02]  /*9900*/  F2FP.F16.F32.PACK_AB R10, R31, R29 ;  /* 0x0000001d1f0a723e */ /* 0x000fc400000000ff */
[----:B------:R-:W-:Y:S02]  /*9910*/  F2FP.F16.F32.PACK_AB R23, R34, R32 ;  /* 0x000000202217723e */ /* 0x000fe400000000ff */
[----:B------:R-:W-:Y:S02]  /*9920*/  F2FP.F16.F32.PACK_AB R11, R35, R33 ;  /* 0x00000021230b723e */ /* 0x000fe400000000ff */
[----:B------:R-:W-:Y:S02]  /*9930*/  F2FP.F16.F32.PACK_AB R52, R54, R52 ;  /* 0x000000343634723e */ /* 0x000fe400000000ff */
[----:B------:R-:W-:Y:S02]  /*9940*/  F2FP.F16.F32.PACK_AB R16, R55, R53 ;  /* 0x000000353710723e */ /* 0x000fe400000000ff */
[----:B------:R-:W-:Y:S01]  /*9950*/  F2FP.F16.F32.PACK_AB R53, R58, R56 ;  /* 0x000000383a35723e */ /* 0x000fe200000000ff */
[----:B------:R-:W4:Y:S01]  /*9960*/  LDS.128 R44, [R3] ;  /* 0x00000000032c7984 */ /* 0x000f220000000c00 */
[----:B------:R-:W-:-:S02]  /*9970*/  F2FP.F16.F32.PACK_AB R17, R59, R57 ;  /* 0x000000393b11723e */ /* 0x000fc400000000ff */
[----:B------:R-:W-:Y:S01]  /*9980*/  F2FP.F16.F32.PACK_AB R54, R62, R60 ;  /* 0x0000003c3e36723e */ /* 0x000fe200000000ff */
[----:B------:R-:W-:Y:S01]  /*9990*/  LDS.128 R48, [R3+0x1000] ;  /* 0x0010000003307984 */ /* 0x000fe20000000c00 */
[----:B------:R-:W-:Y:S02]  /*99a0*/  F2FP.F16.F32.PACK_AB R18, R63, R61 ;  /* 0x0000003d3f12723e */ /* 0x000fe400000000ff */
[----:B------:R-:W-:Y:S01]  /*99b0*/  F2FP.F16.F32.PACK_AB R37, R42, R40 ;  /* 0x000000282a25723e */ /* 0x000fe200000000ff */
[----:B------:R-:W-:Y:S01]  /*99c0*/  BAR.SYNC.DEFER_BLOCKING 0x0 ;  /* 0x0000000000007b1d */ /* 0x000fe20000010000 */
[----:B------:R-:W-:Y:S02]  /*99d0*/  F2FP.F16.F32.PACK_AB R13, R43, R41 ;  /* 0x000000292b0d723e */ /* 0x000fe400000000ff */
[----:B------:R-:W-:Y:S02]  /*99e0*/  F2FP.F16.F32.PACK_AB R55, R66, R64 ;  /* 0x000000404237723e */ /* 0x000fe400000000ff */
[----:B------:R-:W-:-:S02]  /*99f0*/  F2FP.F16.F32.PACK_AB R19, R67, R65 ;  /* 0x000000414313723e */ /* 0x000fc400000000ff */
[----:B------:R-:W-:Y:S02]  /*9a00*/  F2FP.F16.F32.PACK_AB R68, R70, R68 ;  /* 0x000000444644723e */ /* 0x000fe400000000ff */
[----:B------:R-:W-:Y:S02]  /*9a10*/  F2FP.F16.F32.PACK_AB R24, R71, R69 ;  /* 0x000000454718723e */ /* 0x000fe400000000ff */
[----:B------:R-:W-:Y:S02]  /*9a20*/  F2FP.F16.F32.PACK_AB R69, R74, R72 ;  /* 0x000000484a45723e */ /* 0x000fe400000000ff */
[----:B------:R-:W-:Y:S01]  /*9a30*/  F2FP.F16.F32.PACK_AB R25, R75, R73 ;  /* 0x000000494b19723e */ /* 0x000fe200000000ff */
[----:B------:R-:W5:Y:S01]  /*9a40*/  LDC R72, c[0x0][0x3b8] ;  /* 0x0000ee00ff487b82 */ /* 0x000f620000000800 */
[----:B------:R-:W-:Y:S02]  /*9a50*/  F2FP.F16.F32.PACK_AB R70, R78, R76 ;  /* 0x0000004c4e46723e */ /* 0x000fe400000000ff */
[----:B------:R-:W-:-:S02]  /*9a60*/  F2FP.F16.F32.PACK_AB R26, R79, R77 ;  /* 0x0000004d4f1a723e */ /* 0x000fc400000000ff */
[----:B------:R-:W-:Y:S02]  /*9a70*/  F2FP.F16.F32.PACK_AB R71, R82, R80 ;  /* 0x000000505247723e */ /* 0x000fe400000000ff */
[----:B------:R-:W-:Y:S02]  /*9a80*/  F2FP.F16.F32.PACK_AB R27, R83, R81 ;  /* 0x00000051531b723e */ /* 0x000fe400000000ff */
[----:B------:R-:W-:Y:S01]  /*9a90*/  F2FP.F16.F32.PACK_AB R84, R86, R84 ;  /* 0x000000545654723e */ /* 0x000fe200000000ff */
[----:B------:R-:W-:Y:S01]  /*9aa0*/  STS.128 [R2], R20 ;  /* 0x0000001402007388 */ /* 0x000fe20000000c00 */
[----:B------:R-:W-:Y:S02]  /*9ab0*/  F2FP.F16.F32.PACK_AB R28, R87, R85 ;  /* 0x00000055571c723e */ /* 0x000fe400000000ff */
[----:B------:R-:W-:Y:S01]  /*9ac0*/  F2FP.F16.F32.PACK_AB R85, R90, R88 ;  /* 0x000000585a55723e */ /* 0x000fe200000000ff */
[----:B------:R-:W-:Y:S01]  /*9ad0*/  STS.128 [R2+0x800], R8 ;  /* 0x0008000802007388 */ /* 0x000fe20000000c00 */
[----:B------:R-:W-:-:S02]  /*9ae0*/  F2FP.F16.F32.PACK_AB R29, R91, R89 ;  /* 0x000000595b1d723e */ /* 0x000fc400000000ff */
[----:B------:R-:W-:Y:S01]  /*9af0*/  F2FP.F16.F32.PACK_AB R86, R94, R92 ;  /* 0x0000005c5e56723e */ /* 0x000fe200000000ff */
[----:B------:R-:W-:Y:S01]  /*9b00*/  BAR.SYNC.DEFER_BLOCKING 0x0 ;  /* 0x0000000000007b1d */ /* 0x000fe20000010000 */
        /* <DEDUP_REMOVED lines=9> */
[----:B------:R-:W-:Y:S02]  /*9ba0*/  F2FP.F16.F32.PACK_AB R103, R114, R112 ;  /* 0x000000707267723e */ /* 0x000fe400000000ff */
[----:B------:R-:W-:-:S02]  /*9bb0*/  F2FP.F16.F32.PACK_AB R35, R115, R113 ;  /* 0x000000717323723e */ /* 0x000fc400000000ff */
[----:B------:R-:W-:Y:S01]  /*9bc0*/  F2FP.F16.F32.PACK_AB R116, R118, R116 ;  /* 0x000000747674723e */ /* 0x000fe200000000ff */
[----:B------:R-:W0:Y:S01]  /*9bd0*/  LDS.128 R60, [R3] ;  /* 0x00000000033c7984 */ /* 0x000e220000000c00 */
[----:B------:R-:W-:Y:S02]  /*9be0*/  F2FP.F16.F32.PACK_AB R40, R119, R117 ;  /* 0x000000757728723e */ /* 0x000fe400000000ff */
[----:B------:R-:W-:Y:S01]  /*9bf0*/  F2FP.F16.F32.PACK_AB R117, R122, R120 ;  /* 0x000000787a75723e */ /* 0x000fe200000000ff */
[----:B------:R-:W-:Y:S01]  /*9c00*/  LDS.128 R56, [R3+0x1000] ;  /* 0x0010000003387984 */ /* 0x000fe20000000c00 */
[----:B------:R-:W-:Y:S02]  /*9c10*/  F2FP.F16.F32.PACK_AB R41, R123, R121 ;  /* 0x000000797b29723e */ /* 0x000fe400000000ff */
[----:B------:R-:W-:Y:S01]  /*9c20*/  F2FP.F16.F32.PACK_AB R118, R126, R124 ;  /* 0x0000007c7e76723e */ /* 0x000fe200000000ff */
[----:B------:R-:W-:Y:S01]  /*9c30*/  BAR.SYNC.DEFER_BLOCKING 0x0 ;  /* 0x0000000000007b1d */ /* 0x000fe20000010000 */
[----:B------:R-:W-:-:S02]  /*9c40*/  F2FP.F16.F32.PACK_AB R42, R127, R125 ;  /* 0x0000007d7f2a723e */ /* 0x000fc400000000ff */
[----:B------:R-:W-:Y:S02]  /*9c50*/  F2FP.F16.F32.PACK_AB R119, R130, R128 ;  /* 0x000000808277723e */ /* 0x000fe400000000ff */
[----:B------:R-:W-:Y:S01]  /*9c60*/  F2FP.F16.F32.PACK_AB R43, R131, R129 ;  /* 0x00000081832b723e */ /* 0x000fe200000000ff */
[----:B------:R-:W-:Y:S04]  /*9c70*/  STS.128 [R2], R36 ;  /* 0x0000002402007388 */ /* 0x000fe80000000c00 */
[----:B------:R-:W-:Y:S01]  /*9c80*/  STS.128 [R2+0x800], R12 ;  /* 0x0008000c02007388 */ /* 0x000fe20000000c00 */
[----:B------:R-:W-:Y:S06]  /*9c90*/  BAR.SYNC.DEFER_BLOCKING 0x0 ;  /* 0x0000000000007b1d */ /* 0x000fec0000010000 */
[----:B------:R-:W0:Y:S04]  /*9ca0*/  LDS.128 R64, [R3] ;  /* 0x0000000003407984 */ /* 0x000e280000000c00 */
[----:B------:R-:W-:Y:S01]  /*9cb0*/  LDS.128 R4, [R3+0x1000] ;  /* 0x0010000003047984 */ /* 0x000fe20000000c00 */
[----:B------:R-:W-:Y:S06]  /*9cc0*/  BAR.SYNC.DEFER_BLOCKING 0x0 ;  /* 0x0000000000007b1d */ /* 0x000fec0000010000 */
        /* <DEDUP_REMOVED lines=13> */
[----:B------:R5:W-:Y:S01]  /*9da0*/  STS.128 [R2+0x800], R28 ;  /* 0x0008001c02007388 */ /* 0x000be20000000c00 */
[----:B------:R-:W-:Y:S01]  /*9db0*/  BAR.SYNC.DEFER_BLOCKING 0x0 ;  /* 0x0000000000007b1d */ /* 0x000fe20000010000 */
[----:B-----5:R-:W-:Y:S01]  /*9dc0*/  IMAD R29, R133, R72, RZ ;  /* 0x00000048851d7224 */ /* 0x020fe200078e02ff */
[----:B------:R-:W-:-:S04]  /*9dd0*/  LEA R28, P1, R132, UR12, 0x1 ;  /* 0x0000000c841c7c11 */ /* 0x000fc8000f8208ff */
[----:B------:R-:W-:Y:S01]  /*9de0*/  LEA R30, P3, R29, R28, 0x1 ;  /* 0x0000001c1d1e7211 */ /* 0x000fe200078608ff */
[----:B------:R-:W5:Y:S04]  /*9df0*/  LDS.128 R52, [R3] ;  /* 0x0000000003347984 */ /* 0x000f680000000c00 */
[----:B------:R-:W-:Y:S01]  /*9e00*/  LDS.128 R16, [R3+0x1000] ;  /* 0x0010000003107984 */ /* 0x000fe20000000c00 */
[----:B------:R-:W-:Y:S06]  /*9e10*/  BAR.SYNC.DEFER_BLOCKING 0x0 ;  /* 0x0000000000007b1d */ /* 0x000fec0000010000 */
[----:B------:R-:W-:Y:S04]  /*9e20*/  STS.128 [R2], R100 ;  /* 0x0000006402007388 */ /* 0x000fe80000000c00 */
[----:B------:R0:W-:Y:S01]  /*9e30*/  STS.128 [R2+0x800], R32 ;  /* 0x0008002002007388 */ /* 0x0001e20000000c00 */
[----:B------:R-:W-:Y:S01]  /*9e40*/  BAR.SYNC.DEFER_BLOCKING 0x0 ;  /* 0x0000000000007b1d */ /* 0x000fe20000010000 */
[-C--:B0-----:R-:W-:Y:S01]  /*9e50*/  IMAD R33, R0, R72.reuse, RZ ;  /* 0x0000004800217224 */ /* 0x081fe200078e02ff */
[----:B------:R-:W-:Y:S01]  /*9e60*/  LEA.HI.X.SX32 R0, R132, UR13, 0x1, P1 ;  /* 0x0000000d84007c11 */ /* 0x000fe200088f0eff */
[C---:B------:R-:W-:Y:S01]  /*9e70*/  IMAD R35, R162.reuse, R72, RZ ;  /* 0x00000048a2237224 */ /* 0x040fe200078e02ff */
[----:B------:R-:W-:-:S02]  /*9e80*/  ISETP.LT.AND P1, PT, R162, UR15, !P0 ;  /* 0x0000000fa2007c0c */ /* 0x000fc4000c721270 */
[----:B------:R-:W-:Y:S02]  /*9e90*/  LEA R32, P6, R33, R28, 0x1 ;  /* 0x0000001c21207211 */ /* 0x000fe400078c08ff */
[----:B------:R-:W-:Y:S01]  /*9ea0*/  LEA.HI.X.SX32 R31, R29, R0, 0x1, P3 ;  /* 0x000000001d1f7211 */ /* 0x000fe200018f0eff */
[C---:B------:R-:W-:Y:S01]  /*9eb0*/  IMAD R29, R166.reuse, R72, RZ ;  /* 0x00000048a61d7224 */ /* 0x040fe200078e02ff */
[----:B------:R-:W-:Y:S02]  /*9ec0*/  LEA.HI.X.SX32 R33, R33, R0, 0x1, P6 ;  /* 0x0000000021217211 */ /* 0x000fe400030f0eff */
[C---:B------:R-:W-:Y:S01]  /*9ed0*/  LEA R34, P6, R35.reuse, R28, 0x1 ;  /* 0x0000001c23227211 */ /* 0x040fe200078c08ff */
[----:B------:R-:W0:Y:S01]  /*9ee0*/  LDS.128 R68, [R3] ;  /* 0x0000000003447984 */ /* 0x000e220000000c00 */
[----:B------:R-:W-:Y:S02]  /*9ef0*/  ISETP.LT.AND P3, PT, R166, UR15, !P0 ;  /* 0x0000000fa6007c0c */ /* 0x000fe4000c761270 */
[----:B------:R-:W-:Y:S01]  /*9f00*/  LEA.HI.X.SX32 R35, R35, R0, 0x1, P6 ;  /* 0x0000000023237211 */ /* 0x000fe200030f0eff */
[----:B------:R-:W-:Y:S01]  /*9f10*/  LDS.128 R24, [R3+0x1000] ;  /* 0x0010000003187984 */ /* 0x000fe20000000c00 */
[----:B------:R-:W-:Y:S06]  /*9f20*/  BAR.SYNC.DEFER_BLOCKING 0x0 ;  /* 0x0000000000007b1d */ /* 0x000fec0000010000 */
[----:B------:R-:W-:Y:S04]  /*9f30*/  STS.128 [R2], R116 ;  /* 0x0000007402007388 */ /* 0x000fe80000000c00 */
[----:B------:R4:W-:Y:S01]  /*9f40*/  STS.128 [R2+0x800], R40 ;  /* 0x0008002802007388 */ /* 0x0009e20000000c00 */
[----:B------:R-:W-:Y:S01]  /*9f50*/  BAR.SYNC.DEFER_BLOCKING 0x0 ;  /* 0x0000000000007b1d */ /* 0x000fe20000010000 */
[----:B----4-:R-:W-:Y:S01]  /*9f60*/  PRMT R2, R44, 0x7632, R2 ;  /* 0x000076322c027816 */ /* 0x010fe20000000002 */
[----:B------:R-:W-:Y:S01]  /*9f70*/  IMAD R43, R164, R72, RZ ;  /* 0x00000048a42b7224 */ /* 0x000fe200078e02ff */
[----:B------:R-:W-:-:S04]  /*9f80*/  LEA R40, P6, R29, R28, 0x1 ;  /* 0x0000001c1d287211 */ /* 0x000fc800078c08ff */
[----:B------:R-:W-:Y:S02]  /*9f90*/  LEA.HI.X.SX32 R41, R29, R0, 0x1, P6 ;  /* 0x000000001d297211 */ /* 0x000fe400030f0eff */
[----:B------:R-:W-:Y:S02]  /*9fa0*/  LEA R42, P6, R43, R28, 0x1 ;  /* 0x0000001c2b2a7211 */ /* 0x000fe400078c08ff */
[----:B------:R-:W-:Y:S01]  /*9fb0*/  PRMT R29, R45, 0x7632, R29 ;  /* 0x000076322d1d7816 */ /* 0x000fe2000000001d */
[----:B------:R4:W-:Y:S01]  /*9fc0*/  @P5 STG.E.U16 desc[UR18][R30.64], R44 ;  /* 0x0000002c1e005986 */ /* 0x0009e2000c101512 */
[----:B------:R-:W-:Y:S02]  /*9fd0*/  ISETP.LT.AND P5, PT, R164, UR15, !P0 ;  /* 0x0000000fa4007c0c */ /* 0x000fe4000c7a1270 */
[----:B------:R-:W-:Y:S01]  /*9fe0*/  LEA.HI.X.SX32 R43, R43, R0, 0x1, P6 ;  /* 0x000000002b2b7211 */ /* 0x000fe200030f0eff */
[----:B------:R0:W-:Y:S01]  /*9ff0*/  @P2 STG.E.U16 desc[UR18][R32.64], R2 ;  /* 0x0000000220002986 */ /* 0x0001e2000c101512 */
[C---:B------:R-:W-:Y:S01]  /*a000*/  ISETP.LT.AND P2, PT, R167.reuse, UR15, !P0 ;  /* 0x0000000fa7007c0c */ /* 0x040fe2000c741270 */
[----:B------:R-:W-:-:S02]  /*a010*/  IMAD R167, R167, R72, RZ ;  /* 0x00000048a7a77224 */ /* 0x000fc400078e02ff */
[----:B------:R1:W-:Y:S01]  /*a020*/  @P1 STG.E.U16 desc[UR18][R34.64], R45 ;  /* 0x0000002d22001986 */ /* 0x0003e2000c101512 */
[C---:B------:R-:W-:Y:S01]  /*a030*/  ISETP.LT.AND P1, PT, R161.reuse, UR15, !P0 ;  /* 0x0000000fa1007c0c */ /* 0x040fe2000c721270 */
[----:B------:R-:W-:Y:S01]  /*a040*/  IMAD R161, R161, R72, RZ ;  /* 0x00000048a1a17224 */ /* 0x000fe200078e02ff */
[----:B----4-:R-:W-:Y:S01]  /*a050*/  LEA R30, P6, R167, R28, 0x1 ;  /* 0x0000001ca71e7211 */ /* 0x010fe200078c08ff */
[----:B------:R4:W-:Y:S01]  /*a060*/  @P3 STG.E.U16 desc[UR18][R40.64], R29 ;  /* 0x0000001d28003986 */ /* 0x0009e2000c101512 */
[C---:B------:R-:W-:Y:S01]  /*a070*/  ISETP.LT.AND P3, PT, R165.reuse, UR15, !P0 ;  /* 0x0000000fa5007c0c */ /* 0x040fe2000c761270 */
[----:B------:R-:W-:Y:S01]  /*a080*/  IMAD R165, R165, R72, RZ ;  /* 0x00000048a5a57224 */ /* 0x000fe200078e02ff */
[----:B------:R-:W-:Y:S01]  /*a090*/  LEA.HI.X.SX32 R31, R167, R0, 0x1, P6 ;  /* 0x00000000a71f7211 */ /* 0x000fe200030f0eff */
[----:B------:R2:W-:Y:S01]  /*a0a0*/  @P5 STG.E.U16 desc[UR18][R42.64], R46 ;  /* 0x0000002e2a005986 */ /* 0x0005e2000c101512 */
[C---:B0-----:R-:W-:Y:S02]  /*a0b0*/  LEA R32, P6, R161.reuse, R28, 0x1 ;  /* 0x0000001ca1207211 */ /* 0x041fe400078c08ff */
[----:B------:R-:W-:Y:S01]  /*a0c0*/  PRMT R2, R46, 0x7632, R2 ;  /* 0x000076322e027816 */ /* 0x000fe20000000002 */
[----:B-1----:R-:W-:Y:S01]  /*a0d0*/  IMAD R45, R158, R72, RZ ;  /* 0x000000489e2d7224 */ /* 0x002fe200078e02ff */
[----:B------:R-:W-:-:S02]  /*a0e0*/  LEA.HI.X.SX32 R33, R161, R0, 0x1, P6 ;  /* 0x00000000a1217211 */ /* 0x000fc400030f0eff */
[C---:B------:R-:W-:Y:S01]  /*a0f0*/  ISETP.LT.AND P5, PT, R159.reuse, UR15, !P0 ;  /* 0x0000000f9f007c0c */ /* 0x040fe2000c7a1270 */
[----:B------:R-:W-:Y:S01]  /*a100*/  IMAD R159, R159, R72, RZ ;  /* 0x000000489f9f7224 */ /* 0x000fe200078e02ff */
[----:B------:R-:W-:Y:S01]  /*a110*/  LEA R34, P6, R165, R28, 0x1 ;  /* 0x0000001ca5227211 */ /* 0x000fe200078c08ff */
[----:B------:R0:W-:Y:S01]  /*a120*/  @P2 STG.E.U16 desc[UR18][R30.64], R2 ;  /* 0x000000021e002986 */ /* 0x0001e2000c101512 */
[C---:B------:R-:W-:Y:S01]  /*a130*/  ISETP.LT.AND P2, PT, R163.reuse, UR15, !P0 ;  /* 0x0000000fa3007c0c */ /* 0x040fe2000c741270 */
[----:B------:R-:W-:Y:S01]  /*a140*/  IMAD R163, R163, R72, RZ ;  /* 0x00000048a3a37224 */ /* 0x000fe200078e02ff */
[----:B------:R-:W-:Y:S01]  /*a150*/  LEA.HI.X.SX32 R35, R165, R0, 0x1, P6 ;  /* 0x00000000a5237211 */ /* 0x000fe200030f0eff */
[----:B------:R1:W-:Y:S01]  /*a160*/  @P1 STG.E.U16 desc[UR18][R32.64], R47 ;  /* 0x0000002f20001986 */ /* 0x0003e2000c101512 */
[----:B----4-:R-:W-:Y:S01]  /*a170*/  LEA R40, P6, R159, R28, 0x1 ;  /* 0x0000001c9f287211 */ /* 0x010fe200078c08ff */
[-C--:B------:R-:W-:Y:S01]  /*a180*/  IMAD R29, R160, R72.reuse, RZ ;  /* 0x00000048a01d7224 */ /* 0x080fe200078e02ff */
[C---:B------:R-:W-:Y:S01]  /*a190*/  ISETP.LT.AND P1, PT, R157.reuse, UR15, !P0 ;  /* 0x0000000f9d007c0c */ /* 0x040fe2000c721270 */
[----:B------:R-:W-:Y:S01]  /*a1a0*/  IMAD R157, R157, R72, RZ ;  /* 0x000000489d9d7224 */ /* 0x000fe200078e02ff */
[----:B------:R-:W-:-:S02]  /*a1b0*/  LEA.HI.X.SX32 R41, R159, R0, 0x1, P6 ;  /* 0x000000009f297211 */ /* 0x000fc400030f0eff */
[----:B--2---:R-:W-:Y:S02]  /*a1c0*/  LEA R42, P6, R163, R28, 0x1 ;  /* 0x0000001ca32a7211 */ /* 0x004fe400078c08ff */
[----:B0-----:R-:W-:Y:S02]  /*a1d0*/  PRMT R31, R47, 0x7632, R31 ;  /* 0x000076322f1f7816 */ /* 0x001fe4000000001f */
[----:B------:R-:W-:Y:S02]  /*a1e0*/  LEA.HI.X.SX32 R43, R163, R0, 0x1, P6 ;  /* 0x00000000a32b7211 */ /* 0x000fe400030f0eff */
[----:B------:R-:W-:Y:S01]  /*a1f0*/  ISETP.LT.AND P6, PT, R160, UR15, !P0 ;  /* 0x0000000fa0007c0c */ /* 0x000fe2000c7c1270 */
[----:B------:R0:W-:Y:S01]  /*a200*/  @P3 STG.E.U16 desc[UR18][R34.64], R31 ;  /* 0x0000001f22003986 */ /* 0x0001e2000c101512 */
[-C--:B------:R-:W-:Y:S02]  /*a210*/  LEA R30, P3, R157, R28.reuse, 0x1 ;  /* 0x0000001c9d1e7211 */ /* 0x080fe400078608ff */
[----:B------:R-:W-:Y:S01]  /*a220*/  PRMT R2, R60, 0x7632, R2 ;  /* 0x000076323c027816 */ /* 0x000fe20000000002 */
[----:B------:R-:W-:Y:S01]  /*a230*/  @P5 STG.E.U16 desc[UR18][R40.64], R60 ;  /* 0x0000003c28005986 */ /* 0x000fe2000c101512 */
[----:B-1----:R-:W-:-:S03]  /*a240*/  LEA R32, P5, R29, R28, 0x1 ;  /* 0x0000001c1d207211 */ /* 0x002fc600078a08ff */
[----:B------:R1:W-:Y:S01]  /*a250*/  @P2 STG.E.U16 desc[UR18][R42.64], R2 ;  /* 0x000000022a002986 */ /* 0x0003e2000c101512 */
[----:B------:R-:W-:Y:S01]  /*a260*/  LEA.HI.X.SX32 R33, R29, R0, 0x1, P5 ;  /* 0x000000001d217211 */ /* 0x000fe200028f0eff */
[----:B------:R-:W-:Y:S01]  /*a270*/  IMAD R29, R156, R72, RZ ;  /* 0x000000489c1d7224 */ /* 0x000fe200078e02ff */
[----:B0-----:R-:W-:Y:S02]  /*a280*/  LEA.HI.X.SX32 R31, R157, R0, 0x1, P3 ;  /* 0x000000009d1f7211 */ /* 0x001fe400018f0eff */
[----:B------:R-:W-:Y:S02]  /*a290*/  ISETP.LT.AND P3, PT, R158, UR15, !P0 ;  /* 0x0000000f9e007c0c */ /* 0x000fe4000c761270 */
[----:B------:R-:W-:Y:S01]  /*a2a0*/  PRMT R35, R61, 0x7632, R35 ;  /* 0x000076323d237816 */ /* 0x000fe20000000023 */
[----:B------:R-:W-:Y:S01]  /*a2b0*/  @P1 STG.E.U16 desc[UR18][R30.64], R61 ;  /* 0x0000003d1e001986 */ /* 0x000fe2000c101512 */
[----:B------:R-:W-:Y:S02]  /*a2c0*/  LEA R34, P2, R45, R28, 0x1 ;  /* 0x0000001c2d227211 */ /* 0x000fe400078408ff */
[C---:B------:R-:W-:Y:S01]  /*a2d0*/  ISETP.LT.AND P1, PT, R153.reuse, UR15, !P0 ;  /* 0x0000000f99007c0c */ /* 0x040fe2000c721270 */
[----:B------:R0:W-:Y:S01]  /*a2e0*/  @P6 STG.E.U16 desc[UR18][R32.64], R35 ;  /* 0x0000002320006986 */ /* 0x0001e2000c101512 */
[-C--:B------:R-:W-:Y:S01]  /*a2f0*/  IMAD R153, R153, R72.reuse, RZ ;  /* 0x0000004899997224 */ /* 0x080fe200078e02ff */
[----:B------:R-:W-:Y:S01]  /*a300*/  ISETP.LT.AND P6, PT, R156, UR15, !P0 ;  /* 0x0000000f9c007c0c */ /* 0x000fe2000c7c1270 */
[----:B-1----:R-:W-:Y:S01]  /*a310*/  IMAD R43, R144, R72, RZ ;  /* 0x00000048902b7224 */ /* 0x002fe200078e02ff */
[----:B------:R-:W-:-:S02]  /*a320*/  PRMT R2, R62, 0x7632, R2 ;  /* 0x000076323e027816 */ /* 0x000fc40000000002 */
[----:B0-----:R-:W-:Y:S02]  /*a330*/  LEA.HI.X.SX32 R35, R45, R0, 0x1, P2 ;  /* 0x000000002d237211 */ /* 0x001fe400010f0eff */
[----:B------:R-:W-:-:S03]  /*a340*/  LEA R40, P2, R29, R28, 0x1 ;  /* 0x0000001c1d287211 */ /* 0x000fc600078408ff */
[----:B------:R0:W-:Y:S01]  /*a350*/  @P3 STG.E.U16 desc[UR18][R34.64], R62 ;  /* 0x0000003e22003986 */ /* 0x0001e2000c101512 */
[----:B------:R-:W-:Y:S02]  /*a360*/  LEA R30, P3, R153, R28, 0x1 ;  /* 0x0000001c991e7211 */ /* 0x000fe400078608ff */
[----:B------:R-:W-:Y:S01]  /*a370*/  LEA.HI.X.SX32 R41, R29, R0, 0x1, P2 ;  /* 0x000000001d297211 */ /* 0x000fe200010f0eff */
[C---:B------:R-:W-:Y:S01]  /*a380*/  IMAD R29, R154.reuse, R72, RZ ;  /* 0x000000489a1d7224 */ /* 0x040fe200078e02ff */
[----:B------:R-:W-:Y:S02]  /*a390*/  ISETP.LT.AND P2, PT, R154, UR15, !P0 ;  /* 0x0000000f9a007c0c */ /* 0x000fe4000c741270 */
[----:B------:R-:W-:Y:S01]  /*a3a0*/  LEA.HI.X.SX32 R31, R153, R0, 0x1, P3 ;  /* 0x00000000991f7211 */ /* 0x000fe200018f0eff */
[----:B------:R1:W-:Y:S01]  /*a3b0*/  @P6 STG.E.U16 desc[UR18][R40.64], R2 ;  /* 0x0000000228006986 */ /* 0x0003e2000c101512 */
[C---:B------:R-:W-:Y:S01]  /*a3c0*/  ISETP.LT.AND P3, PT, R155.reuse, UR15, !P0 ;  /* 0x0000000f9b007c0c */ /* 0x040fe2000c761270 */
[----:B------:R-:W-:Y:S01]  /*a3d0*/  IMAD R155, R155, R72, RZ ;  /* 0x000000489b9b7224 */ /* 0x000fe200078e02ff */
[----:B------:R-:W-:Y:S01]  /*a3e0*/  LEA R32, P5, R29, R28, 0x1 ;  /* 0x0000001c1d207211 */ /* 0x000fe200078a08ff */
[----:B------:R2:W-:Y:S01]  /*a3f0*/  @P1 STG.E.U16 desc[UR18][R30.64], R63 ;  /* 0x0000003f1e001986 */ /* 0x0005e2000c101512 */
[----:B------:R-:W-:-:S02]  /*a400*/  ISETP.LT.AND P1, PT, R152, UR15, !P0 ;  /* 0x0000000f98007c0c */ /* 0x000fc4000c721270 */
[----:B0-----:R-:W-:Y:S02]  /*a410*/  LEA R34, P6, R155, R28, 0x1 ;  /* 0x0000001c9b227211 */ /* 0x001fe400078c08ff */
[----:B------:R-:W-:Y:S01]  /*a420*/  LEA.HI.X.SX32 R33, R29, R0, 0x1, P5 ;  /* 0x000000001d217211 */ /* 0x000fe200028f0eff */
[----:B------:R-:W-:Y:S01]  /*a430*/  IMAD R29, R152, R72, RZ ;  /* 0x00000048981d7224 */ /* 0x000fe200078e02ff */
[----:B------:R-:W-:Y:S02]  /*a440*/  LEA.HI.X.SX32 R35, R155, R0, 0x1, P6 ;  /* 0x000000009b237211 */ /* 0x000fe400030f0eff */
[----:B-1----:R-:W-:Y:S02]  /*a450*/  PRMT R41, R63, 0x7632, R41 ;  /* 0x000076323f297816 */ /* 0x002fe40000000029 */
[C---:B---3--:R-:W-:Y:S01]  /*a460*/  ISETP.LT.AND P5, PT, R150.reuse, UR4, !P0 ;  /* 0x0000000496007c0c */ /* 0x048fe2000c7a1270 */
[----:B--2---:R-:W-:Y:S01]  /*a470*/  IMAD R31, R150, R72, RZ ;  /* 0x00000048961f7224 */ /* 0x004fe200078e02ff */
[----:B------:R-:W0:Y:S01]  /*a480*/  LDCU UR4, c[0x0][0x39c] ;  /* 0x00007380ff0477ac */ /* 0x000e220008000800 */
[----:B------:R1:W-:Y:S01]  /*a490*/  @P2 STG.E.U16 desc[UR18][R32.64], R41 ;  /* 0x0000002920002986 */ /* 0x0003e2000c101512 */
[----:B------:R-:W-:-:S02]  /*a4a0*/  LEA R40, P2, R29, R28, 0x1 ;  /* 0x0000001c1d287211 */ /* 0x000fc400078408ff */
[----:B------:R-:W-:Y:S01]  /*a4b0*/  PRMT R2, R64, 0x7632, R2 ;  /* 0x0000763240027816 */ /* 0x000fe20000000002 */
[----:B------:R2:W-:Y:S01]  /*a4c0*/  @P3 STG.E.U16 desc[UR18][R34.64], R64 ;  /* 0x0000004022003986 */ /* 0x0005e2000c101512 */
[C---:B------:R-:W-:Y:S01]  /*a4d0*/  ISETP.LT.AND P3, PT, R151.reuse, UR5, !P0 ;  /* 0x0000000597007c0c */ /* 0x040fe2000c761270 */
[----:B------:R-:W-:Y:S01]  /*a4e0*/  IMAD R151, R151, R72, RZ ;  /* 0x0000004897977224 */ /* 0x000fe200078e02ff */
[C---:B------:R-:W-:Y:S01]  /*a4f0*/  LEA R30, P6, R31.reuse, R28, 0x1 ;  /* 0x0000001c1f1e7211 */ /* 0x040fe200078c08ff */
[----:B------:R-:W3:Y:S03]  /*a500*/  LDCU UR5, c[0x0][0x39c] ;  /* 0x00007380ff0577ac */ /* 0x000ee60008000800 */
[-C--:B------:R-:W-:Y:S02]  /*a510*/  LEA.HI.X.SX32 R31, R31, R0.reuse, 0x1, P6 ;  /* 0x000000001f1f7211 */ /* 0x080fe400030f0eff */
[----:B-1----:R-:W-:Y:S01]  /*a520*/  LEA.HI.X.SX32 R41, R29, R0, 0x1, P2 ;  /* 0x000000001d297211 */ /* 0x002fe200010f0eff */
[C---:B------:R-:W-:Y:S01]  /*a530*/  IMAD R29, R146.reuse, R72, RZ ;  /* 0x00000048921d7224 */ /* 0x040fe200078e02ff */
[----:B------:R-:W-:Y:S01]  /*a540*/  ISETP.LT.AND P2, PT, R146, UR6, !P0 ;  /* 0x0000000692007c0c */ /* 0x000fe2000c741270 */
[----:B------:R-:W1:Y:S02]  /*a550*/  LDCU UR6, c[0x0][0x39c] ;  /* 0x00007380ff0677ac */ /* 0x000e640008000800 */
[----:B------:R4:W-:Y:S01]  /*a560*/  @P1 STG.E.U16 desc[UR18][R40.64], R2 ;  /* 0x0000000228001986 */ /* 0x0009e2000c101512 */
[----:B------:R-:W-:-:S02]  /*a570*/  LEA R32, P1, R151, R28, 0x1 ;  /* 0x0000001c97207211 */ /* 0x000fc400078208ff */
[----:B--2---:R-:W-:Y:S01]  /*a580*/  LEA R34, P6, R29, R28, 0x1 ;  /* 0x0000001c1d227211 */ /* 0x004fe200078c08ff */
[----:B------:R2:W-:Y:S01]  /*a590*/  @P5 STG.E.U16 desc[UR18][R30.64], R65 ;  /* 0x000000411e005986 */ /* 0x0005e2000c101512 */
[-C--:B------:R-:W-:Y:S02]  /*a5a0*/  LEA.HI.X.SX32 R33, R151, R0.reuse, 0x1, P1 ;  /* 0x0000000097217211 */ /* 0x080fe400008f0eff */
[----:B------:R-:W-:Y:S01]  /*a5b0*/  LEA.HI.X.SX32 R35, R29, R0, 0x1, P6 ;  /* 0x000000001d237211 */ /* 0x000fe200030f0eff */
[-C--:B------:R-:W-:Y:S01]  /*a5c0*/  IMAD R29, R148, R72.reuse, RZ ;  /* 0x00000048941d7224 */ /* 0x080fe200078e02ff */
[C---:B------:R-:W-:Y:S01]  /*a5d0*/  ISETP.LT.AND P1, PT, R149.reuse, UR7, !P0 ;  /* 0x0000000795007c0c */ /* 0x040fe2000c721270 */
[----:B------:R-:W-:Y:S01]  /*a5e0*/  IMAD R149, R149, R72, RZ ;  /* 0x0000004895957224 */ /* 0x000fe200078e02ff */
[----:B------:R-:W1:Y:S01]  /*a5f0*/  LDCU UR7, c[0x0][0x39c] ;  /* 0x00007380ff0777ac */ /* 0x000e620008000800 */
[----:B----4-:R-:W-:Y:S02]  /*a600*/  PRMT R41, R65, 0x7632, R41 ;  /* 0x0000763241297816 */ /* 0x010fe40000000029 */
[----:B------:R-:W-:-:S02]  /*a610*/  PRMT R2, R66, 0x7632, R2 ;  /* 0x0000763242027816 */ /* 0x000fc40000000002 */
[-C--:B------:R-:W-:Y:S01]  /*a620*/  LEA R40, P6, R149, R28.reuse, 0x1 ;  /* 0x0000001c95287211 */ /* 0x080fe200078c08ff */
[----:B------:R4:W-:Y:S01]  /*a630*/  @P3 STG.E.U16 desc[UR18][R32.64], R41 ;  /* 0x0000002920003986 */ /* 0x0009e2000c101512 */
[----:B------:R-:W-:Y:S01]  /*a640*/  ISETP.LT.AND P3, PT, R148, UR9, !P0 ;  /* 0x0000000994007c0c */ /* 0x000fe2000c761270 */
[----:B------:R-:W1:Y:S01]  /*a650*/  LDCU UR9, c[0x0][0x39c] ;  /* 0x00007380ff0977ac */ /* 0x000e620008000800 */
[C---:B--2---:R-:W-:Y:S01]  /*a660*/  LEA R30, P5, R29.reuse, R28, 0x1 ;  /* 0x0000001c1d1e7211 */ /* 0x044fe200078a08ff */
[----:B------:R2:W-:Y:S01]  /*a670*/  @P2 STG.E.U16 desc[UR18][R34.64], R66 ;  /* 0x0000004222002986 */ /* 0x0005e2000c101512 */
[----:B0-----:R-:W-:Y:S01]  /*a680*/  ISETP.LT.AND P2, PT, R144, UR4, !P0 ;  /* 0x0000000490007c0c */ /* 0x001fe2000c741270 */
[----:B------:R-:W0:Y:S01]  /*a690*/  LDCU UR4, c[0x0][0x39c] ;  /* 0x00007380ff0477ac */ /* 0x000e220008000800 */
[----:B------:R-:W-:Y:S02]  /*a6a0*/  LEA.HI.X.SX32 R31, R29, R0, 0x1, P5 ;  /* 0x000000001d1f7211 */ /* 0x000fe400028f0eff */
[----:B------:R-:W-:-:S02]  /*a6b0*/  PRMT R29, R67, 0x7632, R29 ;  /* 0x00007632431d7816 */ /* 0x000fc4000000001d */
[----:B----4-:R-:W-:Y:S02]  /*a6c0*/  LEA.HI.X.SX32 R41, R149, R0, 0x1, P6 ;  /* 0x0000000095297211 */ /* 0x010fe400030f0eff */
[----:B------:R-:W-:-:S03]  /*a6d0*/  LEA R32, P6, R43, R28, 0x1 ;  /* 0x0000001c2b207211 */ /* 0x000fc600078c08ff */
[----:B------:R4:W-:Y:S01]  /*a6e0*/  @P1 STG.E.U16 desc[UR18][R40.64], R2 ;  /* 0x0000000228001986 */ /* 0x0009e2000c101512 */
[----:B------:R-:W-:-:S03]  /*a6f0*/  LEA.HI.X.SX32 R33, R43, R0, 0x1, P6 ;  /* 0x000000002b217211 */ /* 0x000fc600030f0eff */
[----:B------:R5:W-:Y:S01]  /*a700*/  @P3 STG.E.U16 desc[UR18][R30.64], R67 ;  /* 0x000000431e003986 */ /* 0x000be2000c101512 */
[C---:B---3--:R-:W-:Y:S01]  /*a710*/  ISETP.LT.AND P3, PT, R147.reuse, UR5, !P0 ;  /* 0x0000000593007c0c */ /* 0x048fe2000c761270 */
[-C--:B------:R-:W-:Y:S01]  /*a720*/  IMAD R147, R147, R72.reuse, RZ ;  /* 0x0000004893937224 */ /* 0x080fe200078e02ff */
[----:B0-----:R-:W-:Y:S01]  /*a730*/  ISETP.LT.AND P1, PT, R143, UR4, !P0 ;  /* 0x000000048f007c0c */ /* 0x001fe2000c721270 */
[----:B------:R0:W-:Y:S01]  /*a740*/  @P2 STG.E.U16 desc[UR18][R32.64], R29 ;  /* 0x0000001d20002986 */ /* 0x0001e2000c101512 */
[C---:B-1----:R-:W-:Y:S01]  /*a750*/  ISETP.LT.AND P2, PT, R145.reuse, UR6, !P0 ;  /* 0x0000000691007c0c */ /* 0x042fe2000c741270 */
[----:B------:R-:W-:Y:S01]  /*a760*/  IMAD R145, R145, R72, RZ ;  /* 0x0000004891917224 */ /* 0x000fe200078e02ff */
[----:B--2---:R-:W-:Y:S01]  /*a770*/  LEA R34, P5, R147, R28, 0x1 ;  /* 0x0000001c93227211 */ /* 0x004fe200078a08ff */
[----:B------:R-:W-:Y:S01]  /*a780*/  IMAD R143, R143, R72, RZ ;  /* 0x000000488f8f7224 */ /* 0x000fe200078e02ff */
[----:B------:R-:W1:Y:S01]  /*a790*/  LDCU UR4, c[0x0][0x39c] ;  /* 0x00007380ff0477ac */ /* 0x000e620008000800 */
[----:B----4-:R-:W-:-:S02]  /*a7a0*/  PRMT R41, R20, 0x7632, R41 ;  /* 0x0000763214297816 */ /* 0x010fc40000000029 */
[----:B-----5:R-:W-:Y:S01]  /*a7b0*/  LEA R30, P6, R145, R28, 0x1 ;  /* 0x0000001c911e7211 */ /* 0x020fe200078c08ff */
[----:B------:R-:W2:Y:S01]  /*a7c0*/  LDCU UR5, c[0x0][0x39c] ;  /* 0x00007380ff0577ac */ /* 0x000ea20008000800 */
[----:B------:R-:W-:Y:S02]  /*a7d0*/  LEA.HI.X.SX32 R35, R147, R0, 0x1, P5 ;  /* 0x0000000093237211 */ /* 0x000fe400028f0eff */
[----:B0-----:R-:W-:Y:S01]  /*a7e0*/  LEA R32, P5, R143, R28, 0x1 ;  /* 0x0000001c8f207211 */ /* 0x001fe200078a08ff */
[C---:B------:R-:W-:Y:S01]  /*a7f0*/  IMAD R29, R142.reuse, R72, RZ ;  /* 0x000000488e1d7224 */ /* 0x040fe200078e02ff */
[-C--:B------:R-:W-:Y:S01]  /*a800*/  LEA.HI.X.SX32 R31, R145, R0.reuse, 0x1, P6 ;  /* 0x00000000911f7211 */ /* 0x080fe200030f0eff */
[----:B------:R0:W-:Y:S01]  /*a810*/  @P3 STG.E.U16 desc[UR18][R34.64], R20 ;  /* 0x0000001422003986 */ /* 0x0001e2000c101512 */
[----:B------:R-:W-:Y:S01]  /*a820*/  LEA.HI.X.SX32 R33, R143, R0, 0x1, P5 ;  /* 0x000000008f217211 */ /* 0x000fe200028f0eff */
[----:B------:R-:W3:Y:S01]  /*a830*/  LDCU UR6, c[0x0][0x39c] ;  /* 0x00007380ff0677ac */ /* 0x000ee20008000800 */
[----:B------:R-:W-:Y:S01]  /*a840*/  ISETP.LT.AND P6, PT, R142, UR7, !P0 ;  /* 0x000000078e007c0c */ /* 0x000fe2000c7c1270 */
[----:B------:R4:W-:Y:S01]  /*a850*/  @P2 STG.E.U16 desc[UR18][R30.64], R41 ;  /* 0x000000291e002986 */ /* 0x0009e2000c101512 */
[----:B------:R-:W-:Y:S01]  /*a860*/  LOP3.LUT R2, R133, 0x44, RZ, 0xfc, !PT ;  /* 0x0000004485027812 */ /* 0x000fe200078efcff */
[----:B------:R-:W5:Y:S02]  /*a870*/  LDCU UR7, c[0x0][0x39c] ;  /* 0x00007380ff0777ac */ /* 0x000f640008000800 */
[----:B------:R3:W-:Y:S01]  /*a880*/  @P1 STG.E.U16 desc[UR18][R32.64], R21 ;  /* 0x0000001520001986 */ /* 0x0007e2000c101512 */
[----:B------:R-:W-:-:S02]  /*a890*/  LEA R40, P1, R29, R28, 0x1 ;  /* 0x0000001c1d287211 */ /* 0x000fc400078208ff */
[----:B------:R-:W-:Y:S01]  /*a8a0*/  ISETP.LT.AND P3, PT, R2, UR9, !P0 ;  /* 0x0000000902007c0c */ /* 0x000fe2000c761270 */
[C---:B0-----:R-:W-:Y:S01]  /*a8b0*/  IMAD R35, R134.reuse, R72, RZ ;  /* 0x0000004886237224 */ /* 0x041fe200078e02ff */
[----:B------:R-:W-:Y:S02]  /*a8c0*/  PRMT R2, R21, 0x7632, R2 ;  /* 0x0000763215027816 */ /* 0x000fe40000000002 */
[----:B--2---:R-:W-:Y:S01]  /*a8d0*/  ISETP.LT.AND P5, PT, R134, UR5, !P0 ;  /* 0x0000000586007c0c */ /* 0x004fe2000c7a1270 */
[----:B------:R-:W0:Y:S01]  /*a8e0*/  LDCU UR5, c[0x0][0x39c] ;  /* 0x00007380ff0577ac */ /* 0x000e220008000800 */
[----:B----4-:R-:W-:Y:S01]  /*a8f0*/  LEA.HI.X.SX32 R41, R29, R0, 0x1, P1 ;  /* 0x000000001d297211 */ /* 0x010fe200008f0eff */
[-C--:B------:R-:W-:Y:S01]  /*a900*/  IMAD R29, R140, R72.reuse, RZ ;  /* 0x000000488c1d7224 */ /* 0x080fe200078e02ff */
[C---:B-1----:R-:W-:Y:S01]  /*a910*/  ISETP.LT.AND P1, PT, R141.reuse, UR4, !P0 ;  /* 0x000000048d007c0c */ /* 0x042fe2000c721270 */
[----:B------:R-:W-:Y:S01]  /*a920*/  IMAD R141, R141, R72, RZ ;  /* 0x000000488d8d7224 */ /* 0x000fe200078e02ff */
[-C--:B------:R-:W-:Y:S01]  /*a930*/  LEA R30, P2, R35, R28.reuse, 0x1 ;  /* 0x0000001c231e7211 */ /* 0x080fe200078408ff */
[----:B------:R1:W-:Y:S01]  /*a940*/  @P6 STG.E.U16 desc[UR18][R40.64], R2 ;  /* 0x0000000228006986 */ /* 0x0003e2000c101512 */
[----:B---3--:R-:W-:Y:S01]  /*a950*/  PRMT R33, R22, 0x7632, R33 ;  /* 0x0000763216217816 */ /* 0x008fe20000000021 */
[----:B------:R-:W2:Y:S01]  /*a960*/  LDCU UR4, c[0x0][0x39c] ;  /* 0x00007380ff0477ac */ /* 0x000ea20008000800 */
[----:B------:R-:W-:-:S02]  /*a970*/  LEA R20, P6, R141, R28, 0x1 ;  /* 0x0000001c8d147211 */ /* 0x000fc400078c08ff */
[-C--:B------:R-:W-:Y:S02]  /*a980*/  LEA.HI.X.SX32 R31, R35, R0.reuse, 0x1, P2 ;  /* 0x00000000231f7211 */ /* 0x080fe400010f0eff */
[----:B------:R-:W-:Y:S02]  /*a990*/  LEA.HI.X.SX32 R21, R141, R0, 0x1, P6 ;  /* 0x000000008d157211 */ /* 0x000fe400030f0eff */
[----:B------:R-:W-:Y:S01]  /*a9a0*/  LOP3.LUT R35, R133, 0x40, RZ, 0xfc, !PT ;  /* 0x0000004085237812 */ /* 0x000fe200078efcff */
[----:B------:R3:W-:Y:S01]  /*a9b0*/  @P5 STG.E.U16 desc[UR18][R30.64], R22 ;  /* 0x000000161e005986 */ /* 0x0007e2000c101512 */
[----:B------:R-:W-:Y:S02]  /*a9c0*/  LEA R32, P5, R29, R28, 0x1 ;  /* 0x0000001c1d207211 */ /* 0x000fe400078a08ff */
[----:B------:R-:W-:Y:S01]  /*a9d0*/  ISETP.LT.AND P2, PT, R140, UR6, !P0 ;  /* 0x000000068c007c0c */ /* 0x000fe2000c741270 */
[----:B------:R4:W-:Y:S01]  /*a9e0*/  @P1 STG.E.U16 desc[UR18][R20.64], R33 ;  /* 0x0000002114001986 */ /* 0x0009e2000c101512 */
[C---:B-----5:R-:W-:Y:S01]  /*a9f0*/  ISETP.LT.AND P1, PT, R135.reuse, UR7, !P0 ;  /* 0x0000000787007c0c */ /* 0x060fe2000c721270 */
[----:B------:R-:W-:Y:S01]  /*aa00*/  IMAD R135, R135, R72, RZ ;  /* 0x0000004887877224 */ /* 0x000fe200078e02ff */
[----:B------:R-:W5:Y:S01]  /*aa10*/  LDCU UR6, c[0x0][0x39c] ;  /* 0x00007380ff0677ac */ /* 0x000f620008000800 */
[----:B------:R-:W-:-:S02]  /*aa20*/  PRMT R34, R23, 0x7632, R34 ;  /* 0x0000763217227816 */ /* 0x000fc40000000022 */
[----:B-1----:R-:W-:Y:S02]  /*aa30*/  LOP3.LUT R2, R133, 0x46, RZ, 0xfc, !PT ;  /* 0x0000004685027812 */ /* 0x002fe400078efcff */
[----:B---3--:R-:W-:Y:S02]  /*aa40*/  LEA R30, P6, R135, R28, 0x1 ;  /* 0x0000001c871e7211 */ /* 0x008fe400078c08ff */
[----:B----4-:R-:W-:Y:S01]  /*aa50*/  LEA.HI.X.SX32 R33, R29, R0, 0x1, P5 ;  /* 0x000000001d217211 */ /* 0x010fe200028f0eff */
[----:B------:R-:W-:Y:S01]  /*aa60*/  IMAD R29, R35, R72, RZ ;  /* 0x00000048231d7224 */ /* 0x000fe200078e02ff */
[----:B------:R-:W-:Y:S02]  /*aa70*/  LEA.HI.X.SX32 R31, R135, R0, 0x1, P6 ;  /* 0x00000000871f7211 */ /* 0x000fe400030f0eff */
[----:B--2---:R-:W-:Y:S01]  /*aa80*/  ISETP.LT.AND P5, PT, R35, UR4, !P0 ;  /* 0x0000000423007c0c */ /* 0x004fe2000c7a1270 */
[----:B------:R1:W-:Y:S01]  /*aa90*/  @P2 STG.E.U16 desc[UR18][R32.64], R23 ;  /* 0x0000001720002986 */ /* 0x0003e2000c101512 */
[C---:B------:R-:W-:Y:S01]  /*aaa0*/  LEA R20, P6, R29.reuse, R28, 0x1 ;  /* 0x0000001c1d147211 */ /* 0x040fe200078c08ff */
[----:B------:R-:W2:Y:S01]  /*aab0*/  LDCU UR4, c[0x0][0x39c] ;  /* 0x00007380ff0477ac */ /* 0x000ea20008000800 */
[----:B0-----:R-:W-:Y:S01]  /*aac0*/  ISETP.LT.AND P2, PT, R2, UR5, !P0 ;  /* 0x0000000502007c0c */ /* 0x001fe2000c741270 */
[----:B------:R0:W-:Y:S01]  /*aad0*/  @P1 STG.E.U16 desc[UR18][R30.64], R34 ;  /* 0x000000221e001986 */ /* 0x0001e2000c101512 */
[----:B------:R-:W-:Y:S01]  /*aae0*/  LEA.HI.X.SX32 R21, R29, R0, 0x1, P6 ;  /* 0x000000001d157211 */ /* 0x000fe200030f0eff */
[----:B------:R-:W-:Y:S01]  /*aaf0*/  IMAD R29, R72, 0x2, R29 ;  /* 0x00000002481d7824 */ /* 0x000fe200078e021d */
[----:B------:R-:W-:Y:S01]  /*ab00*/  LOP3.LUT R2, R133, 0x48, RZ, 0xfc, !PT ;  /* 0x0000004885027812 */ /* 0x000fe200078efcff */
[----:B------:R-:W3:Y:S03]  /*ab10*/  LDCU UR5, c[0x0][0x39c] ;  /* 0x00007380ff0577ac */ /* 0x000ee60008000800 */
[----:B-----5:R-:W-:Y:S01]  /*ab20*/  ISETP.LT.AND P1, PT, R2, UR6, !P0 ;  /* 0x0000000602007c0c */ /* 0x020fe2000c721270 */
[----:B-1----:R-:W-:Y:S01]  /*ab30*/  IMAD R33, R72, 0x2, R29 ;  /* 0x0000000248217824 */ /* 0x002fe200078e021d */
[----:B------:R1:W-:Y:S01]  /*ab40*/  @P5 STG.E.U16 desc[UR18][R20.64], R36 ;  /* 0x0000002414005986 */ /* 0x0003e2000c101512 */
[----:B------:R-:W-:Y:S01]  /*ab50*/  LEA R22, P5, R29, R28, 0x1 ;  /* 0x0000001c1d167211 */ /* 0x000fe200078a08ff */
[----:B------:R-:W4:Y:S01]  /*ab60*/  LDCU UR6, c[0x0][0x39c] ;  /* 0x00007380ff0677ac */ /* 0x000f220008000800 */
[----:B------:R-:W-:-:S02]  /*ab70*/  LOP3.LUT R2, R133, 0x4a, RZ, 0xfc, !PT ;  /* 0x0000004a85027812 */ /* 0x000fc400078efcff */
[----:B0-----:R-:W-:Y:S02]  /*ab80*/  LEA R30, P6, R33, R28, 0x1 ;  /* 0x0000001c211e7211 */ /* 0x001fe400078c08ff */
[-C--:B------:R-:W-:Y:S02]  /*ab90*/  LEA.HI.X.SX32 R23, R29, R0.reuse, 0x1, P5 ;  /* 0x000000001d177211 */ /* 0x080fe400028f0eff */
[----:B------:R-:W-:Y:S01]  /*aba0*/  LEA.HI.X.SX32 R31, R33, R0, 0x1, P6 ;  /* 0x00000000211f7211 */ /* 0x000fe200030f0eff */
[----:B------:R-:W-:Y:S01]  /*abb0*/  IMAD R33, R72, 0x2, R33 ;  /* 0x0000000248217824 */ /* 0x000fe200078e0221 */
[----:B--2---:R-:W-:Y:S01]  /*abc0*/  ISETP.LT.AND P5, PT, R2, UR4, !P0 ;  /* 0x0000000402007c0c */ /* 0x004fe2000c7a1270 */
[----:B------:R-:W0:Y:S01]  /*abd0*/  LDCU UR4, c[0x0][0x39c] ;  /* 0x00007380ff0477ac */ /* 0x000e220008000800 */
[----:B-1----:R-:W-:Y:S01]  /*abe0*/  PRMT R21, R36, 0x7632, R21 ;  /* 0x0000763224157816 */ /* 0x002fe20000000015 */
[----:B------:R-:W-:Y:S01]  /*abf0*/  IMAD R29, R72, 0x2, R33 ;  /* 0x00000002481d7824 */ /* 0x000fe200078e0221 */
[----:B------:R-:W-:-:S02]  /*ac00*/  LEA R20, P6, R33, R28, 0x1 ;  /* 0x0000001c21147211 */ /* 0x000fc400078c08ff */
[----:B------:R-:W-:Y:S01]  /*ac10*/  LOP3.LUT R2, R133, 0x4c, RZ, 0xfc, !PT ;  /* 0x0000004c85027812 */ /* 0x000fe200078efcff */
[----:B------:R1:W-:Y:S01]  /*ac20*/  @P4 STG.E.U16 desc[UR18][R22.64], R21 ;  /* 0x0000001516004986 */ /* 0x0003e2000c101512 */
[----:B------:R-:W-:Y:S02]  /*ac30*/  PRMT R32, R5, 0x7632, R32 ;  /* 0x0000763205207816 */ /* 0x000fe40000000020 */
[----:B---3--:R-:W-:Y:S01]  /*ac40*/  ISETP.LT.AND P4, PT, R2, UR5, !P0 ;  /* 0x0000000502007c0c */ /* 0x008fe2000c781270 */
[----:B------:R2:W-:Y:S01]  /*ac50*/  @P3 STG.E.U16 desc[UR18][R30.64], R37 ;  /* 0x000000251e003986 */ /* 0x0005e2000c101512 */
[C---:B------:R-:W-:Y:S01]  /*ac60*/  LOP3.LUT R2, R133.reuse, 0x4e, RZ, 0xfc, !PT ;  /* 0x0000004e85027812 */ /* 0x040fe200078efcff */
[----:B------:R-:W3:Y:S03]  /*ac70*/  LDCU UR5, c[0x0][0x39c] ;  /* 0x00007380ff0577ac */ /* 0x000ee60008000800 */
[----:B----4-:R-:W-:Y:S01]  /*ac80*/  ISETP.LT.AND P3, PT, R2, UR6, !P0 ;  /* 0x0000000602007c0c */ /* 0x010fe2000c761270 */
[----:B------:R-:W4:Y:S01]  /*ac90*/  LDCU UR6, c[0x0][0x39c] ;  /* 0x00007380ff0677ac */ /* 0x000f220008000800 */
[----:B------:R-:W-:-:S02]  /*aca0*/  LOP3.LUT R2, R133, 0x50, RZ, 0xfc, !PT ;  /* 0x0000005085027812 */ /* 0x000fc400078efcff */
[----:B-1----:R-:W-:Y:S02]  /*acb0*/  LEA.HI.X.SX32 R21, R33, R0, 0x1, P6 ;  /* 0x0000000021157211 */ /* 0x002fe400030f0eff */
[----:B------:R-:W-:Y:S02]  /*acc0*/  LEA R22, P6, R29, R28, 0x1 ;  /* 0x0000001c1d167211 */ /* 0x000fe400078c08ff */
[----:B--2---:R-:W-:Y:S02]  /*acd0*/  PRMT R31, R37, 0x7632, R31 ;  /* 0x00007632251f7816 */ /* 0x004fe4000000001f */
[----:B------:R-:W-:Y:S01]  /*ace0*/  LEA.HI.X.SX32 R23, R29, R0, 0x1, P6 ;  /* 0x000000001d177211 */ /* 0x000fe200030f0eff */
[----:B------:R-:W-:Y:S02]  /*acf0*/  IMAD R29, R72, 0x2, R29 ;  /* 0x00000002481d7824 */ /* 0x000fe400078e021d */
[----:B------:R1:W-:Y:S01]  /*ad00*/  @P2 STG.E.U16 desc[UR18][R20.64], R31 ;  /* 0x0000001f14002986 */ /* 0x0003e2000c101512 */
[----:B0-----:R-:W-:Y:S01]  /*ad10*/  ISETP.LT.AND P2, PT, R2, UR4, !P0 ;  /* 0x0000000402007c0c */ /* 0x001fe2000c741270 */
[----:B------:R-:W-:Y:S01]  /*ad20*/  IMAD R33, R72, 0x2, R29 ;  /* 0x0000000248217824 */ /* 0x000fe200078e021d */
[----:B------:R-:W0:Y:S01]  /*ad30*/  LDCU UR4, c[0x0][0x39c] ;  /* 0x00007380ff0477ac */ /* 0x000e220008000800 */
[----:B------:R-:W-:Y:S01]  /*ad40*/  @P1 STG.E.U16 desc[UR18][R22.64], R38 ;  /* 0x0000002616001986 */ /* 0x000fe2000c101512 */
[----:B------:R-:W-:-:S02]  /*ad50*/  LEA R30, P1, R29, R28, 0x1 ;  /* 0x0000001c1d1e7211 */ /* 0x000fc400078208ff */
[----:B------:R-:W-:Y:S02]  /*ad60*/  LOP3.LUT R2, R133, 0x52, RZ, 0xfc, !PT ;  /* 0x0000005285027812 */ /* 0x000fe400078efcff */
[----:B-1----:R-:W-:Y:S02]  /*ad70*/  LEA.HI.X.SX32 R31, R29, R0, 0x1, P1 ;  /* 0x000000001d1f7211 */ /* 0x002fe400008f0eff */
[----:B------:R-:W-:Y:S02]  /*ad80*/  PRMT R21, R38, 0x7632, R21 ;  /* 0x0000763226157816 */ /* 0x000fe40000000015 */
[----:B------:R-:W-:Y:S02]  /*ad90*/  LEA R20, P6, R33, R28, 0x1 ;  /* 0x0000001c21147211 */ /* 0x000fe400078c08ff */
[----:B---3--:R-:W-:Y:S01]  /*ada0*/  ISETP.LT.AND P1, PT, R2, UR5, !P0 ;  /* 0x0000000502007c0c */ /* 0x008fe2000c721270 */
[----:B------:R1:W-:Y:S01]  /*adb0*/  @P5 STG.E.U16 desc[UR18][R30.64], R21 ;  /* 0x000000151e005986 */ /* 0x0003e2000c101512 */
[C---:B------:R-:W-:Y:S01]  /*adc0*/  LOP3.LUT R2, R133.reuse, 0x54, RZ, 0xfc, !PT ;  /* 0x0000005485027812 */ /* 0x040fe200078efcff */
[----:B------:R-:W2:Y:S03]  /*add0*/  LDCU UR5, c[0x0][0x39c] ;  /* 0x00007380ff0577ac */ /* 0x000ea60008000800 */
[----:B----4-:R-:W-:Y:S01]  /*ade0*/  ISETP.LT.AND P5, PT, R2, UR6, !P0 ;  /* 0x0000000602007c0c */ /* 0x010fe2000c7a1270 */
[----:B------:R-:W3:Y:S01]  /*adf0*/  LDCU UR6, c[0x0][0x39c] ;  /* 0x00007380ff0677ac */ /* 0x000ee20008000800 */
[----:B------:R-:W-:-:S02]  /*ae00*/  LOP3.LUT R2, R133, 0x56, RZ, 0xfc, !PT ;  /* 0x0000005685027812 */ /* 0x000fc400078efcff */
[----:B-1----:R-:W-:Y:S01]  /*ae10*/  LEA.HI.X.SX32 R21, R33, R0, 0x1, P6 ;  /* 0x0000000021157211 */ /* 0x002fe200030f0eff */
[----:B------:R-:W-:-:S04]  /*ae20*/  IMAD R33, R72, 0x2, R33 ;  /* 0x0000000248217824 */ /* 0x000fc800078e0221 */
[----:B------:R-:W-:Y:S01]  /*ae30*/  IMAD R29, R72, 0x2, R33 ;  /* 0x00000002481d7824 */ /* 0x000fe200078e0221 */
[C---:B------:R-:W-:Y:S01]  /*ae40*/  LEA R22, P6, R33.reuse, R28, 0x1 ;  /* 0x0000001c21167211 */ /* 0x040fe200078c08ff */
[----:B------:R1:W-:Y:S01]  /*ae50*/  @P4 STG.E.U16 desc[UR18][R20.64], R39 ;  /* 0x0000002714004986 */ /* 0x0003e2000c101512 */
[----:B0-----:R-:W-:Y:S01]  /*ae60*/  ISETP.LT.AND P4, PT, R2, UR4, !P0 ;  /* 0x0000000402007c0c */ /* 0x001fe2000c781270 */
[----:B------:R-:W0:Y:S01]  /*ae70*/  LDCU UR4, c[0x0][0x39c] ;  /* 0x00007380ff0477ac */ /* 0x000e220008000800 */
[----:B------:R-:W-:Y:S02]  /*ae80*/  LEA.HI.X.SX32 R23, R33, R0, 0x1, P6 ;  /* 0x0000000021177211 */ /* 0x000fe400030f0eff */
[----:B------:R-:W-:Y:S02]  /*ae90*/  LEA R30, P6, R29, R28, 0x1 ;  /* 0x0000001c1d1e7211 */ /* 0x000fe400078c08ff */
[----:B------:R-:W-:Y:S02]  /*aea0*/  LOP3.LUT R2, R133, 0x58, RZ, 0xfc, !PT ;  /* 0x0000005885027812 */ /* 0x000fe400078efcff */
[----:B------:R-:W-:Y:S01]  /*aeb0*/  LEA.HI.X.SX32 R31, R29, R0, 0x1, P6 ;  /* 0x000000001d1f7211 */ /* 0x000fe200030f0eff */
[----:B------:R-:W-:Y:S01]  /*aec0*/  IMAD R29, R72, 0x2, R29 ;  /* 0x00000002481d7824 */ /* 0x000fe200078e021d */
[----:B-1----:R-:W-:-:S03]  /*aed0*/  PRMT R21, R39, 0x7632, R21 ;  /* 0x0000763227157816 */ /* 0x002fc60000000015 */
[----:B------:R-:W-:Y:S01]  /*aee0*/  IMAD R33, R72, 0x2, R29 ;  /* 0x0000000248217824 */ /* 0x000fe200078e021d */
[----:B------:R-:W1:Y:S04]  /*aef0*/  LDS.128 R36, [R3] ;  /* 0x0000000003247984 */ /* 0x000e680000000c00 */
[----:B------:R4:W-:Y:S01]  /*af00*/  @P3 STG.E.U16 desc[UR18][R22.64], R21 ;  /* 0x0000001516003986 */ /* 0x0009e2000c101512 */
[----:B--2---:R-:W-:Y:S01]  /*af10*/  ISETP.LT.AND P3, PT, R2, UR5, !P0 ;  /* 0x0000000502007c0c */ /* 0x004fe2000c761270 */
[----:B------:R-:W2:Y:S01]  /*af20*/  LDCU UR5, c[0x0][0x39c] ;  /* 0x00007380ff0577ac */ /* 0x000ea20008000800 */
[----:B------:R-:W-:Y:S01]  /*af30*/  LOP3.LUT R2, R133, 0x5a, RZ, 0xfc, !PT ;  /* 0x0000005a85027812 */ /* 0x000fe200078efcff */
[----:B------:R-:W-:Y:S01]  /*af40*/  @P2 STG.E.U16 desc[UR18][R30.64], R52 ;  /* 0x000000341e002986 */ /* 0x000fe2000c101512 */
[----:B------:R-:W-:-:S04]  /*af50*/  LEA R20, P2, R29, R28, 0x1 ;  /* 0x0000001c1d147211 */ /* 0x000fc800078408ff */
[----:B----4-:R-:W-:Y:S02]  /*af60*/  LEA.HI.X.SX32 R21, R29, R0, 0x1, P2 ;  /* 0x000000001d157211 */ /* 0x010fe400010f0eff */
[----:B------:R-:W-:Y:S02]  /*af70*/  PRMT R23, R52, 0x7632, R23 ;  /* 0x0000763234177816 */ /* 0x000fe40000000017 */
[----:B------:R-:W-:Y:S02]  /*af80*/  LEA R22, P6, R33, R28, 0x1 ;  /* 0x0000001c21167211 */ /* 0x000fe400078c08ff */
[----:B0-----:R-:W-:Y:S01]  /*af90*/  ISETP.LT.AND P2, PT, R2, UR4, !P0 ;  /* 0x0000000402007c0c */ /* 0x001fe2000c741270 */
[----:B------:R0:W-:Y:S01]  /*afa0*/  @P1 STG.E.U16 desc[UR18][R20.64], R23 ;  /* 0x0000001714001986 */ /* 0x0001e2000c101512 */
[C---:B------:R-:W-:Y:S01]  /*afb0*/  LOP3.LUT R2, R133.reuse, 0x5c, RZ, 0xfc, !PT ;  /* 0x0000005c85027812 */ /* 0x040fe200078efcff */
[----:B------:R-:W4:Y:S03]  /*afc0*/  LDCU UR4, c[0x0][0x39c] ;  /* 0x00007380ff0477ac */ /* 0x000f260008000800 */
[----:B---3--:R-:W-:Y:S01]  /*afd0*/  ISETP.LT.AND P1, PT, R2, UR6, !P0 ;  /* 0x0000000602007c0c */ /* 0x008fe2000c721270 */
[----:B------:R-:W3:Y:S01]  /*afe0*/  LDCU UR6, c[0x0][0x39c] ;  /* 0x00007380ff0677ac */ /* 0x000ee20008000800 */
[----:B------:R-:W-:-:S02]  /*aff0*/  LOP3.LUT R2, R133, 0x5e, RZ, 0xfc, !PT ;  /* 0x0000005e85027812 */ /* 0x000fc400078efcff */
[----:B0-----:R-:W-:Y:S01]  /*b000*/  LEA.HI.X.SX32 R23, R33, R0, 0x1, P6 ;  /* 0x0000000021177211 */ /* 0x001fe200030f0eff */
[----:B------:R-:W-:-:S04]  /*b010*/  IMAD R33, R72, 0x2, R33 ;  /* 0x0000000248217824 */ /* 0x000fc800078e0221 */
[----:B------:R-:W-:Y:S01]  /*b020*/  IMAD R29, R72, 0x2, R33 ;  /* 0x00000002481d7824 */ /* 0x000fe200078e0221 */
[C---:B------:R-:W-:Y:S01]  /*b030*/  LEA R30, P6, R33.reuse, R28, 0x1 ;  /* 0x0000001c211e7211 */ /* 0x040fe200078c08ff */
[----:B------:R0:W-:Y:S01]  /*b040*/  @P5 STG.E.U16 desc[UR18][R22.64], R53 ;  /* 0x0000003516005986 */ /* 0x0001e2000c101512 */
[----:B--2---:R-:W-:Y:S01]  /*b050*/  ISETP.LT.AND P5, PT, R2, UR5, !P0 ;  /* 0x0000000502007c0c */ /* 0x004fe2000c7a1270 */
[----:B------:R-:W2:Y:S01]  /*b060*/  LDCU UR5, c[0x0][0x39c] ;  /* 0x00007380ff0577ac */ /* 0x000ea20008000800 */
[----:B------:R-:W-:Y:S02]  /*b070*/  LEA.HI.X.SX32 R31, R33, R0, 0x1, P6 ;  /* 0x00000000211f7211 */ /* 0x000fe400030f0eff */
[----:B------:R-:W-:Y:S02]  /*b080*/  LEA R20, P6, R29, R28, 0x1 ;  /* 0x0000001c1d147211 */ /* 0x000fe400078c08ff */
[----:B------:R-:W-:Y:S02]  /*b090*/  LOP3.LUT R2, R133, 0x60, RZ, 0xfc, !PT ;  /* 0x0000006085027812 */ /* 0x000fe400078efcff */
[----:B------:R-:W-:Y:S01]  /*b0a0*/  LEA.HI.X.SX32 R21, R29, R0, 0x1, P6 ;  /* 0x000000001d157211 */ /* 0x000fe200030f0eff */
[----:B------:R-:W-:Y:S01]  /*b0b0*/  IMAD R29, R72, 0x2, R29 ;  /* 0x00000002481d7824 */ /* 0x000fe200078e021d */
[----:B0-----:R-:W-:-:S03]  /*b0c0*/  PRMT R23, R53, 0x7632, R23 ;  /* 0x0000763235177816 */ /* 0x001fc60000000017 */
[----:B------:R-:W-:Y:S02]  /*b0d0*/  IMAD R33, R72, 0x2, R29 ;  /* 0x0000000248217824 */ /* 0x000fe400078e021d */
[----:B------:R0:W-:Y:S01]  /*b0e0*/  @P4 STG.E.U16 desc[UR18][R30.64], R23 ;  /* 0x000000171e004986 */ /* 0x0001e2000c101512 */
[----:B----4-:R-:W-:Y:S01]  /*b0f0*/  ISETP.LT.AND P4, PT, R2, UR4, !P0 ;  /* 0x0000000402007c0c */ /* 0x010fe2000c781270 */
[----:B------:R-:W4:Y:S01]  /*b100*/  LDCU UR4, c[0x0][0x39c] ;  /* 0x00007380ff0477ac */ /* 0x000f220008000800 */
[----:B------:R-:W-:Y:S01]  /*b110*/  LOP3.LUT R2, R133, 0x62, RZ, 0xfc, !PT ;  /* 0x0000006285027812 */ /* 0x000fe200078efcff */
[----:B------:R5:W-:Y:S01]  /*b120*/  @P3 STG.E.U16 desc[UR18][R20.64], R54 ;  /* 0x0000003614003986 */ /* 0x000be2000c101512 */
[-C--:B------:R-:W-:Y:S02]  /*b130*/  LEA R22, P3, R29, R28.reuse, 0x1 ;  /* 0x0000001c1d167211 */ /* 0x080fe400078608ff */
[----:B0-----:R-:W-:Y:S02]  /*b140*/  LEA R30, P6, R33, R28, 0x1 ;  /* 0x0000001c211e7211 */ /* 0x001fe400078c08ff */
[----:B------:R-:W-:-:S02]  /*b150*/  LEA.HI.X.SX32 R23, R29, R0, 0x1, P3 ;  /* 0x000000001d177211 */ /* 0x000fc400018f0eff */
[----:B------:R-:W-:Y:S01]  /*b160*/  LEA.HI.X.SX32 R31, R33, R0, 0x1, P6 ;  /* 0x00000000211f7211 */ /* 0x000fe200030f0eff */
[----:B------:R-:W-:Y:S01]  /*b170*/  IMAD R33, R72, 0x2, R33 ;  /* 0x0000000248217824 */ /* 0x000fe200078e0221 */
[----:B-----5:R-:W-:Y:S02]  /*b180*/  PRMT R21, R54, 0x7632, R21 ;  /* 0x0000763236157816 */ /* 0x020fe40000000015 */
[----:B--2---:R-:W-:Y:S01]  /*b190*/  ISETP.LT.AND P3, PT, R2, UR5, !P0 ;  /* 0x0000000502007c0c */ /* 0x004fe2000c761270 */
[----:B------:R-:W-:Y:S01]  /*b1a0*/  IMAD R29, R72, 0x2, R33 ;  /* 0x00000002481d7824 */ /* 0x000fe200078e0221 */
[----:B------:R-:W-:Y:S01]  /*b1b0*/  LEA R20, P6, R33, R28, 0x1 ;  /* 0x0000001c21147211 */ /* 0x000fe200078c08ff */
[----:B------:R0:W-:Y:S01]  /*b1c0*/  @P2 STG.E.U16 desc[UR18][R22.64], R21 ;  /* 0x0000001516002986 */ /* 0x0001e2000c101512 */
[C---:B------:R-:W-:Y:S01]  /*b1d0*/  LOP3.LUT R2, R133.reuse, 0x64, RZ, 0xfc, !PT ;  /* 0x0000006485027812 */ /* 0x040fe200078efcff */
[----:B------:R-:W2:Y:S02]  /*b1e0*/  LDCU UR5, c[0x0][0x39c] ;  /* 0x00007380ff0577ac */ /* 0x000ea40008000800 */
[----:B------:R5:W-:Y:S01]  /*b1f0*/  @P1 STG.E.U16 desc[UR18][R30.64], R55 ;  /* 0x000000371e001986 */ /* 0x000be2000c101512 */
[----:B---3--:R-:W-:Y:S01]  /*b200*/  ISETP.LT.AND P2, PT, R2, UR6, !P0 ;  /* 0x0000000602007c0c */ /* 0x008fe2000c741270 */
[----:B------:R-:W3:Y:S01]  /*b210*/  LDCU UR6, c[0x0][0x39c] ;  /* 0x00007380ff0677ac */ /* 0x000ee20008000800 */
[----:B------:R-:W-:-:S04]  /*b220*/  LOP3.LUT R2, R133, 0x66, RZ, 0xfc, !PT ;  /* 0x0000006685027812 */ /* 0x000fc800078efcff */
[----:B----4-:R-:W-:Y:S01]  /*b230*/  ISETP.LT.AND P1, PT, R2, UR4, !P0 ;  /* 0x0000000402007c0c */ /* 0x010fe2000c721270 */
[----:B------:R-:W4:Y:S01]  /*b240*/  LDCU UR4, c[0x0][0x39c] ;  /* 0x00007380ff0477ac */ /* 0x000f220008000800 */
[----:B0-----:R-:W-:Y:S02]  /*b250*/  LEA.HI.X.SX32 R21, R33, R0, 0x1, P6 ;  /* 0x0000000021157211 */ /* 0x001fe400030f0eff */
[----:B------:R-:W-:Y:S02]  /*b260*/  LEA R22, P6, R29, R28, 0x1 ;  /* 0x0000001c1d167211 */ /* 0x000fe400078c08ff */
[----:B-----5:R-:W-:Y:S02]  /*b270*/  PRMT R31, R55, 0x7632, R31 ;  /* 0x00007632371f7816 */ /* 0x020fe4000000001f */
[----:B------:R-:W-:Y:S01]  /*b280*/  LEA.HI.X.SX32 R23, R29, R0, 0x1, P6 ;  /* 0x000000001d177211 */ /* 0x000fe200030f0eff */
[C---:B------:R-:W-:Y:S01]  /*b290*/  IMAD R29, R72.reuse, 0x2, R29 ;  /* 0x00000002481d7824 */ /* 0x040fe200078e021d */
[----:B------:R-:W-:Y:S01]  /*b2a0*/  LOP3.LUT R2, R133, 0x68, RZ, 0xfc, !PT ;  /* 0x0000006885027812 */ /* 0x000fe200078efcff */
[----:B------:R0:W-:Y:S02]  /*b2b0*/  @P5 STG.E.U16 desc[UR18][R20.64], R31 ;  /* 0x0000001f14005986 */ /* 0x0001e4000c101512 */
[----:B------:R-:W-:Y:S01]  /*b2c0*/  IMAD R33, R72, 0x2, R29 ;  /* 0x0000000248217824 */ /* 0x000fe200078e021d */
[----:B--2---:R-:W-:Y:S01]  /*b2d0*/  ISETP.LT.AND P5, PT, R2, UR5, !P0 ;  /* 0x0000000502007c0c */ /* 0x004fe2000c7a1270 */
[----:B------:R-:W-:Y:S01]  /*b2e0*/  @P4 STG.E.U16 desc[UR18][R22.64], R68 ;  /* 0x0000004416004986 */ /* 0x000fe2000c101512 */
[----:B------:R-:W-:Y:S01]  /*b2f0*/  LEA R30, P4, R29, R28, 0x1 ;  /* 0x0000001c1d1e7211 */ /* 0x000fe200078808ff */
[----:B------:R-:W2:Y:S01]  /*b300*/  LDCU UR5, c[0x0][0x39c] ;  /* 0x00007380ff0577ac */ /* 0x000ea20008000800 */
[----:B------:R-:W-:-:S02]  /*b310*/  LOP3.LUT R2, R133, 0x6a, RZ, 0xfc, !PT ;  /* 0x0000006a85027812 */ /* 0x000fc400078efcff */
[----:B0-----:R-:W-:Y:S02]  /*b320*/  LEA.HI.X.SX32 R31, R29, R0, 0x1, P4 ;  /* 0x000000001d1f7211 */ /* 0x001fe400020f0eff */
[----:B------:R-:W-:Y:S02]  /*b330*/  PRMT R21, R68, 0x7632, R21 ;  /* 0x0000763244157816 */ /* 0x000fe40000000015 */
[----:B------:R-:W-:Y:S02]  /*b340*/  LEA R20, P6, R33, R28, 0x1 ;  /* 0x0000001c21147211 */ /* 0x000fe400078c08ff */
[----:B----4-:R-:W-:Y:S01]  /*b350*/  ISETP.LT.AND P4, PT, R2, UR4, !P0 ;  /* 0x0000000402007c0c */ /* 0x010fe2000c781270 */
        /* <DEDUP_REMOVED lines=24> */
[----:B------:R-:W-:Y:S01]  /*b4e0*/  @P5 STG.E.U16 desc[UR18][R30.64], R70 ;  /* 0x000000461e005986 */ /* 0x000fe2000c101512 */
[----:B------:R-:W-:-:S04]  /*b4f0*/  LEA R20, P5, R29, R28, 0x1 ;  /* 0x0000001c1d147211 */ /* 0x000fc800078a08ff */
[----:B0-----:R-:W-:Y:S02]  /*b500*/  LEA.HI.X.SX32 R21, R29, R0, 0x1, P5 ;  /* 0x000000001d157211 */ /* 0x001fe400028f0eff */
[----:B------:R-:W-:Y:S02]  /*b510*/  PRMT R23, R70, 0x7632, R23 ;  /* 0x0000763246177816 */ /* 0x000fe40000000017 */
[----:B------:R-:W-:Y:S02]  /*b520*/  LEA R22, P6, R33, R28, 0x1 ;  /* 0x0000001c21167211 */ /* 0x000fe400078c08ff */
[----:B--2---:R-:W-:Y:S01]  /*b530*/  ISETP.LT.AND P5, PT, R2, UR5, !P0 ;  /* 0x0000000502007c0c */ /* 0x004fe2000c7a1270 */
[----:B------:R0:W-:Y:S01]  /*b540*/  @P4 STG.E.U16 desc[UR18][R20.64], R23 ;  /* 0x0000001714004986 */ /* 0x0001e2000c101512 */
[C---:B------:R-:W-:Y:S01]  /*b550*/  LOP3.LUT R2, R133.reuse, 0x74, RZ, 0xfc, !PT ;  /* 0x0000007485027812 */ /* 0x040fe200078efcff */
[----:B------:R-:W2:Y:S03]  /*b560*/  LDCU UR5, c[0x0][0x39c] ;  /* 0x00007380ff0577ac */ /* 0x000ea60008000800 */
        /* <DEDUP_REMOVED lines=8> */
[----:B----4-:R-:W-:Y:S01]  /*b5f0*/  ISETP.LT.AND P3, PT, R2, UR4, !P0 ;  /* 0x0000000402007c0c */ /* 0x010fe2000c761270 */
[----:B------:R-:W4:Y:S01]  /*b600*/  LDCU UR4, c[0x0][0x39c] ;  /* 0x00007380ff0477ac */ /* 0x000f220008000800 */
        /* <DEDUP_REMOVED lines=8> */
[----:B--2---:R-:W-:Y:S01]  /*b690*/  ISETP.LT.AND P2, PT, R2, UR5, !P0 ;  /* 0x0000000502007c0c */ /* 0x004fe2000c741270 */
[----:B------:R-:W2:Y:S01]  /*b6a0*/  LDCU UR5, c[0x0][0x39c] ;  /* 0x00007380ff0577ac */ /* 0x000ea20008000800 */
[----:B------:R-:W-:Y:S01]  /*b6b0*/  LOP3.LUT R2, R133, 0x7a, RZ, 0xfc, !PT ;  /* 0x0000007a85027812 */ /* 0x000fe200078efcff */
[----:B-1----:R1:W-:Y:S01]  /*b6c0*/  @P1 STG.E.U16 desc[UR18][R20.64], R36 ;  /* 0x0000002414001986 */ /* 0x0023e2000c101512 */
[-C--:B------:R-:W-:Y:S02]  /*b6d0*/  LEA R22, P1, R29, R28.reuse, 0x1 ;  /* 0x0000001c1d167211 */ /* 0x080fe400078208ff */
[----:B0-----:R-:W-:Y:S02]  /*b6e0*/  LEA R30, P6, R33, R28, 0x1 ;  /* 0x0000001c211e7211 */ /* 0x001fe400078c08ff */
[----:B------:R-:W-:-:S02]  /*b6f0*/  LEA.HI.X.SX32 R23, R29, R0, 0x1, P1 ;  /* 0x000000001d177211 */ /* 0x000fc400008f0eff */
[----:B------:R-:W-:Y:S01]  /*b700*/  LEA.HI.X.SX32 R31, R33, R0, 0x1, P6 ;  /* 0x00000000211f7211 */ /* 0x000fe200030f0eff */
[----:B------:R-:W-:Y:S01]  /*b710*/  IMAD R33, R72, 0x2, R33 ;  /* 0x0000000248217824 */ /* 0x000fe200078e0221 */
[----:B-1----:R-:W-:Y:S02]  /*b720*/  PRMT R21, R36, 0x7632, R21 ;  /* 0x0000763224157816 */ /* 0x002fe40000000015 */
[----:B----4-:R-:W-:Y:S01]  /*b730*/  ISETP.LT.AND P1, PT, R2, UR4, !P0 ;  /* 0x0000000402007c0c */ /* 0x010fe2000c721270 */
[----:B------:R-:W-:Y:S01]  /*b740*/  IMAD R29, R72, 0x2, R33 ;  /* 0x00000002481d7824 */ /* 0x000fe200078e0221 */
[----:B------:R-:W-:Y:S01]  /*b750*/  LEA R20, P6, R33, R28, 0x1 ;  /* 0x0000001c21147211 */ /* 0x000fe200078c08ff */
[----:B------:R0:W-:Y:S01]  /*b760*/  @P5 STG.E.U16 desc[UR18][R22.64], R21 ;  /* 0x0000001516005986 */ /* 0x0001e2000c101512 */
[C---:B------:R-:W-:Y:S01]  /*b770*/  LOP3.LUT R2, R133.reuse, 0x7c, RZ, 0xfc, !PT ;  /* 0x0000007c85027812 */ /* 0x040fe200078efcff */
[----:B------:R-:W1:Y:S02]  /*b780*/  LDCU UR4, c[0x0][0x39c] ;  /* 0x00007380ff0477ac */ /* 0x000e640008000800 */
[----:B------:R4:W-:Y:S01]  /*b790*/  @P4 STG.E.U16 desc[UR18][R30.64], R37 ;  /* 0x000000251e004986 */ /* 0x0009e2000c101512 */
[----:B---3--:R-:W-:Y:S01]  /*b7a0*/  ISETP.LT.AND P5, PT, R2, UR6, !P0 ;  /* 0x0000000602007c0c */ /* 0x008fe2000c7a1270 */
[----:B------:R-:W3:Y:S01]  /*b7b0*/  LDCU UR6, c[0x0][0x39c] ;  /* 0x00007380ff0677ac */ /* 0x000ee20008000800 */
[----:B------:R-:W-:-:S04]  /*b7c0*/  LOP3.LUT R2, R133, 0x7e, RZ, 0xfc, !PT ;  /* 0x0000007e85027812 */ /* 0x000fc800078efcff */
[----:B--2---:R-:W-:Y:S01]  /*b7d0*/  ISETP.LT.AND P4, PT, R2, UR5, !P0 ;  /* 0x0000000502007c0c */ /* 0x004fe2000c781270 */
[----:B------:R-:W2:Y:S01]  /*b7e0*/  LDCU UR5, c[0x0][0x39c] ;  /* 0x00007380ff0577ac */ /* 0x000ea20008000800 */
[----:B0-----:R-:W-:Y:S02]  /*b7f0*/  LEA.HI.X.SX32 R21, R33, R0, 0x1, P6 ;  /* 0x0000000021157211 */ /* 0x001fe400030f0eff */
[----:B------:R-:W-:Y:S02]  /*b800*/  LEA R22, P6, R29, R28, 0x1 ;  /* 0x0000001c1d167211 */ /* 0x000fe400078c08ff */
[----:B----4-:R-:W-:Y:S02]  /*b810*/  PRMT R31, R37, 0x7632, R31 ;  /* 0x00007632251f7816 */ /* 0x010fe4000000001f */
[----:B------:R-:W-:Y:S01]  /*b820*/  LEA.HI.X.SX32 R23, R29, R0, 0x1, P6 ;  /* 0x000000001d177211 */ /* 0x000fe200030f0eff */
[C---:B------:R-:W-:Y:S01]  /*b830*/  IMAD R29, R72.reuse, 0x2, R29 ;  /* 0x00000002481d7824 */ /* 0x040fe200078e021d */
[----:B------:R-:W-:Y:S01]  /*b840*/  LOP3.LUT R2, R133, 0x80, RZ, 0xfc, !PT ;  /* 0x0000008085027812 */ /* 0x000fe200078efcff */
[----:B------:R0:W-:Y:S02]  /*b850*/  @P3 STG.E.U16 desc[UR18][R20.64], R31 ;  /* 0x0000001f14003986 */ /* 0x0001e4000c101512 */
[----:B------:R-:W-:Y:S01]  /*b860*/  IMAD R33, R72, 0x2, R29 ;  /* 0x0000000248217824 */ /* 0x000fe200078e021d */
[----:B-1----:R-:W-:Y:S01]  /*b870*/  ISETP.LT.AND P3, PT, R2, UR4, !P0 ;  /* 0x0000000402007c0c */ /* 0x002fe2000c761270 */
[----:B------:R-:W-:Y:S01]  /*b880*/  @P2 STG.E.U16 desc[UR18][R22.64], R38 ;  /* 0x0000002616002986 */ /* 0x000fe2000c101512 */
[----:B------:R-:W-:Y:S01]  /*b890*/  LEA R30, P2, R29, R28, 0x1 ;  /* 0x0000001c1d1e7211 */ /* 0x000fe200078408ff */
[----:B------:R-:W1:Y:S01]  /*b8a0*/  LDCU UR4, c[0x0][0x39c] ;  /* 0x00007380ff0477ac */ /* 0x000e620008000800 */
[----:B------:R-:W-:-:S02]  /*b8b0*/  LOP3.LUT R2, R133, 0x82, RZ, 0xfc, !PT ;  /* 0x0000008285027812 */ /* 0x000fc400078efcff */
        /* <DEDUP_REMOVED lines=15> */
[----:B-1----:R-:W-:Y:S01]  /*b9b0*/  ISETP.LT.AND P5, PT, R2, UR4, !P0 ;  /* 0x0000000402007c0c */ /* 0x002fe2000c7a1270 */
[----:B------:R-:W1:Y:S01]  /*b9c0*/  LDCU UR4, c[0x0][0x39c] ;  /* 0x00007380ff0477ac */ /* 0x000e620008000800 */
        /* <DEDUP_REMOVED lines=11> */
[----:B------:R-:W-:Y:S01]  /*ba80*/  @P3 STG.E.U16 desc[UR18][R30.64], R48 ;  /* 0x000000301e003986 */ /* 0x000fe2000c101512 */
[----:B------:R-:W-:-:S04]  /*ba90*/  LEA R20, P3, R29, R28, 0x1 ;  /* 0x0000001c1d147211 */ /* 0x000fc800078608ff */
[----:B0-----:R-:W-:Y:S02]  /*baa0*/  LEA.HI.X.SX32 R21, R29, R0, 0x1, P3 ;  /* 0x000000001d157211 */ /* 0x001fe400018f0eff */
[----:B------:R-:W-:Y:S02]  /*bab0*/  PRMT R23, R48, 0x7632, R23 ;  /* 0x0000763230177816 */ /* 0x000fe40000000017 */
[----:B------:R-:W-:Y:S02]  /*bac0*/  LEA R22, P6, R33, R28, 0x1 ;  /* 0x0000001c21167211 */ /* 0x000fe400078c08ff */
[----:B-1----:R-:W-:Y:S01]  /*bad0*/  ISETP.LT.AND P3, PT, R2, UR4, !P0 ;  /* 0x0000000402007c0c */ /* 0x002fe2000c761270 */
[----:B------:R0:W-:Y:S01]  /*bae0*/  @P2 STG.E.U16 desc[UR18][R20.64], R23 ;  /* 0x0000001714002986 */ /* 0x0001e2000c101512 */
[C---:B------:R-:W-:Y:S01]  /*baf0*/  LOP3.LUT R2, R133.reuse, 0x8c, RZ, 0xfc, !PT ;  /* 0x0000008c85027812 */ /* 0x040fe200078efcff */
[----:B------:R-:W1:Y:S03]  /*bb00*/  LDCU UR4, c[0x0][0x39c] ;  /* 0x00007380ff0477ac */ /* 0x000e660008000800 */
        /* <DEDUP_REMOVED lines=18> */
[----:B-1----:R-:W-:Y:S01]  /*bc30*/  ISETP.LT.AND P5, PT, R2, UR4, !P0 ;  /* 0x0000000402007c0c */ /* 0x002fe2000c7a1270 */
[----:B------:R-:W1:Y:S01]  /*bc40*/  LDCU UR4, c[0x0][0x39c] ;  /* 0x00007380ff0477ac */ /* 0x000e620008000800 */
[----:B------:R-:W-:Y:S01]  /*bc50*/  LOP3.LUT R2, R133, 0x92, RZ, 0xfc, !PT ;  /* 0x0000009285027812 */ /* 0x000fe200078efcff */
[----:B------:R4:W-:Y:S01]  /*bc60*/  @P4 STG.E.U16 desc[UR18][R20.64], R50 ;  /* 0x0000003214004986 */ /* 0x0009e2000c101512 */
[-C--:B------:R-:W-:Y:S02]  /*bc70*/  LEA R22, P4, R29, R28.reuse, 0x1 ;  /* 0x0000001c1d167211 */ /* 0x080fe400078808ff */
[----:B0-----:R-:W-:Y:S02]  /*bc80*/  LEA R30, P6, R33, R28, 0x1 ;  /* 0x0000001c211e7211 */ /* 0x001fe400078c08ff */
[----:B------:R-:W-:-:S02]  /*bc90*/  LEA.HI.X.SX32 R23, R29, R0, 0x1, P4 ;  /* 0x000000001d177211 */ /* 0x000fc400020f0eff */
[----:B------:R-:W-:Y:S01]  /*bca0*/  LEA.HI.X.SX32 R31, R33, R0, 0x1, P6 ;  /* 0x00000000211f7211 */ /* 0x000fe200030f0eff */
[----:B------:R-:W-:Y:S01]  /*bcb0*/  IMAD R33, R72, 0x2, R33 ;  /* 0x0000000248217824 */ /* 0x000fe200078e0221 */
[----:B----4-:R-:W-:Y:S02]  /*bcc0*/  PRMT R21, R50, 0x7632, R21 ;  /* 0x0000763232157816 */ /* 0x010fe40000000015 */
        /* <DEDUP_REMOVED lines=10> */
[----:B-1----:R-:W-:Y:S01]  /*bd70*/  ISETP.LT.AND P2, PT, R2, UR4, !P0 ;  /* 0x0000000402007c0c */ /* 0x002fe2000c741270 */
[----:B------:R-:W1:Y:S01]  /*bd80*/  LDCU UR4, c[0x0][0x39c] ;  /* 0x00007380ff0477ac */ /* 0x000e620008000800 */
        /* <DEDUP_REMOVED lines=78> */
[----:B-1----:R-:W-:Y:S01]  /*c270*/  ISETP.LT.AND P2, PT, R2, UR4, !P0 ;  /* 0x0000000402007c0c */ /* 0x002fe2000c741270 */
        /* <DEDUP_REMOVED lines=13> */
[----:B------:R-:W-:Y:S01]  /*c350*/  LOP3.LUT R2, R133, 0xb0, RZ, 0xfc, !PT ;  /* 0x000000b085027812 */ /* 0x000fe200078efcff */
[----:B------:R0:W-:Y:S01]  /*c360*/  @P4 STG.E.U16 desc[UR18][R20.64], R32 ;  /* 0x0000002014004986 */ /* 0x0001e2000c101512 */
[----:B------:R-:W-:Y:S01]  /*c370*/  LEA.HI.X.SX32 R23, R29, R0, 0x1, P6 ;  /* 0x000000001d177211 */ /* 0x000fe200030f0eff */
[----:B------:R-:W-:Y:S01]  /*c380*/  IMAD R29, R72, 0x2, R29 ;  /* 0x00000002481d7824 */ /* 0x000fe200078e021d */
[----:B-1----:R-:W-:Y:S01]  /*c390*/  ISETP.LT.AND P4, PT, R2, UR4, !P0 ;  /* 0x0000000402007c0c */ /* 0x002fe2000c781270 */
[----:B------:R-:W1:Y:S01]  /*c3a0*/  LDCU UR4, c[0x0][0x39c] ;  /* 0x00007380ff0477ac */ /* 0x000e620008000800 */
[----:B------:R-:W-:Y:S01]  /*c3b0*/  LOP3.LUT R2, R133, 0xb2, RZ, 0xfc, !PT ;  /* 0x000000b285027812 */ /* 0x000fe200078efcff */
[----:B------:R-:W-:Y:S01]  /*c3c0*/  @P3 STG.E.U16 desc[UR18][R22.64], R6 ;  /* 0x0000000616003986 */ /* 0x000fe2000c101512 */
[----:B------:R-:W-:Y:S01]  /*c3d0*/  LEA R4, P3, R29, R28, 0x1 ;  /* 0x0000001c1d047211 */ /* 0x000fe200078608ff */
[----:B----4-:R-:W-:-:S03]  /*c3e0*/  IMAD R31, R72, 0x2, R29 ;  /* 0x00000002481f7824 */ /* 0x010fc600078e021d */
[----:B------:R-:W-:Y:S02]  /*c3f0*/  LEA.HI.X.SX32 R5, R29, R0, 0x1, P3 ;  /* 0x000000001d057211 */ /* 0x000fe400018f0eff */
[----:B0-----:R-:W-:Y:S02]  /*c400*/  PRMT R21, R6, 0x7632, R21 ;  /* 0x0000763206157816 */ /* 0x001fe40000000015 */
        /* <DEDUP_REMOVED lines=25> */
[-C--:B------:R-:W-:Y:S01]  /*c5a0*/  LEA R20, P6, R31, R28.reuse, 0x1 ;  /* 0x0000001c1f147211 */ /* 0x080fe200078c08ff */
[----:B------:R4:W-:Y:S01]  /*c5b0*/  @P4 STG.E.U16 desc[UR18][R4.64], R8 ;  /* 0x0000000804004986 */ /* 0x0009e2000c101512 */
[----:B------:R-:W-:Y:S02]  /*c5c0*/  LEA R6, P4, R29, R28, 0x1 ;  /* 0x0000001c1d067211 */ /* 0x000fe400078808ff */
[----:B------:R-:W-:Y:S02]  /*c5d0*/  LOP3.LUT R2, R133, 0xba, RZ, 0xfc, !PT ;  /* 0x000000ba85027812 */ /* 0x000fe400078efcff */
[----:B------:R-:W-:-:S02]  /*c5e0*/  LEA.HI.X.SX32 R7, R29, R0, 0x1, P4 ;  /* 0x000000001d077211 */ /* 0x000fc400020f0eff */
[----:B-1----:R-:W-:Y:S01]  /*c5f0*/  ISETP.LT.AND P4, PT, R2, UR4, !P0 ;  /* 0x0000000402007c0c */ /* 0x002fe2000c781270 */
[----:B------:R-:W1:Y:S01]  /*c600*/  LDCU UR4, c[0x0][0x39c] ;  /* 0x00007380ff0477ac */ /* 0x000e620008000800 */
[----:B0-----:R-:W-:Y:S01]  /*c610*/  LEA.HI.X.SX32 R21, R31, R0, 0x1, P6 ;  /* 0x000000001f157211 */ /* 0x001fe200030f0eff */
[----:B------:R-:W-:Y:S01]  /*c620*/  IMAD R31, R72, 0x2, R31 ;  /* 0x00000002481f7824 */ /* 0x000fe200078e021f */
[----:B------:R-:W-:Y:S02]  /*c630*/  LOP3.LUT R2, R133, 0xbc, RZ, 0xfc, !PT ;  /* 0x000000bc85027812 */ /* 0x000fe400078efcff */
[----:B----4-:R-:W-:Y:S01]  /*c640*/  PRMT R5, R8, 0x7632, R5 ;  /* 0x0000763208057816 */ /* 0x010fe20000000005 */
[----:B------:R-:W-:Y:S01]  /*c650*/  IMAD R23, R72, 0x2, R31 ;  /* 0x0000000248177824 */ /* 0x000fe200078e021f */
[----:B------:R-:W-:Y:S02]  /*c660*/  LEA R4, P6, R31, R28, 0x1 ;  /* 0x0000001c1f047211 */ /* 0x000fe400078c08ff */
[----:B------:R-:W-:Y:S01]  /*c670*/  PRMT R22, R9, 0x7632, R22 ;  /* 0x0000763209167816 */ /* 0x000fe20000000016 */
[----:B------:R0:W-:Y:S01]  /*c680*/  @P3 STG.E.U16 desc[UR18][R6.64], R5 ;  /* 0x0000000506003986 */ /* 0x0001e2000c101512 */
[----:B---3--:R-:W-:Y:S01]  /*c690*/  ISETP.LT.AND P3, PT, R2, UR6, !P0 ;  /* 0x0000000602007c0c */ /* 0x008fe2000c761270 */
[----:B------:R-:W3:Y:S01]  /*c6a0*/  LDCU UR6, c[0x0][0x39c] ;  /* 0x00007380ff0677ac */ /* 0x000ee20008000800 */
[C---:B------:R-:W-:Y:S01]  /*c6b0*/  LOP3.LUT R2, R133.reuse, 0xbe, RZ, 0xfc, !PT ;  /* 0x000000be85027812 */ /* 0x040fe200078efcff */
[----:B------:R4:W-:Y:S03]  /*c6c0*/  @P2 STG.E.U16 desc[UR18][R20.64], R9 ;  /* 0x0000000914002986 */ /* 0x0009e6000c101512 */
[----:B--2---:R-:W-:Y:S01]  /*c6d0*/  ISETP.LT.AND P2, PT, R2, UR5, !P0 ;  /* 0x0000000502007c0c */ /* 0x004fe2000c741270 */
[----:B------:R-:W2:Y:S01]  /*c6e0*/  LDCU UR5, c[0x0][0x39c] ;  /* 0x00007380ff0577ac */ /* 0x000ea20008000800 */
[----:B------:R-:W-:-:S02]  /*c6f0*/  LOP3.LUT R2, R133, 0xc0, RZ, 0xfc, !PT ;  /* 0x000000c085027812 */ /* 0x000fc400078efcff */
[----:B0-----:R-:W-:Y:S02]  /*c700*/  LEA.HI.X.SX32 R5, R31, R0, 0x1, P6 ;  /* 0x000000001f057211 */ /* 0x001fe400030f0eff */
[----:B------:R-:W-:-:S03]  /*c710*/  LEA R6, P6, R23, R28, 0x1 ;  /* 0x0000001c17067211 */ /* 0x000fc600078c08ff */
        /* <DEDUP_REMOVED lines=38> */
[----:B------:R-:W-:-:S04]  /*c980*/  LEA R4, P1, R23, R28, 0x1 ;  /* 0x0000001c17047211 */ /* 0x000fc800078208ff */
[----:B0-----:R-:W-:Y:S02]  /*c990*/  LEA.HI.X.SX32 R5, R23, R0, 0x1, P1 ;  /* 0x0000000017057211 */ /* 0x001fe400008f0eff */
[----:B------:R-:W-:Y:S02]  /*c9a0*/  PRMT R7, R12, 0x7632, R7 ;  /* 0x000076320c077816 */ /* 0x000fe40000000007 */
[----:B------:R-:W-:Y:S02]  /*c9b0*/  LEA R6, P6, R11, R28, 0x1 ;  /* 0x0000001c0b067211 */ /* 0x000fe400078c08ff */
[----:B-1----:R-:W-:Y:S01]  /*c9c0*/  ISETP.LT.AND P1, PT, R2, UR4, !P0 ;  /* 0x0000000402007c0c */ /* 0x002fe2000c721270 */
[----:B------:R0:W-:Y:S01]  /*c9d0*/  @P5 STG.E.U16 desc[UR18][R4.64], R7 ;  /* 0x0000000704005986 */ /* 0x0001e2000c101512 */
[C---:B------:R-:W-:Y:S01]  /*c9e0*/  LOP3.LUT R2, R133.reuse, 0xcc, RZ, 0xfc, !PT ;  /* 0x000000cc85027812 */ /* 0x040fe200078efcff */
[----:B------:R-:W1:Y:S01]  /*c9f0*/  LDCU UR4, c[0x0][0x39c] ;  /* 0x00007380ff0477ac */ /* 0x000e620008000800 */
[----:B----4-:R-:W-:-:S02]  /*ca00*/  LOP3.LUT R12, R133, 0xfe, RZ, 0xfc, !PT ;  /* 0x000000fe850c7812 */ /* 0x010fc400078efcff */
[----:B---3--:R-:W-:Y:S01]  /*ca10*/  ISETP.LT.AND P5, PT, R2, UR6, !P0 ;  /* 0x0000000602007c0c */ /* 0x008fe2000c7a1270 */
[----:B------:R-:W3:Y:S01]  /*ca20*/  LDCU UR6, c[0x0][0x39c] ;  /* 0x00007380ff0677ac */ /* 0x000ee20008000800 */
[----:B------:R-:W-:Y:S02]  /*ca30*/  LOP3.LUT R2, R133, 0xce, RZ, 0xfc, !PT ;  /* 0x000000ce85027812 */ /* 0x000fe400078efcff */
        /* <DEDUP_REMOVED lines=22> */
[----:B----4-:R-:W-:Y:S01]  /*cba0*/  PRMT R5, R14, 0x7632, R5 ;  /* 0x000076320e057816 */ /* 0x010fe20000000005 */
[----:B------:R0:W4:Y:S01]  /*cbb0*/  LDS.128 R20, [R3+0x1000] ;  /* 0x0010000003147984 */ /* 0x0001220000000c00 */
[----:B------:R-:W-:Y:S01]  /*cbc0*/  LEA.HI.X.SX32 R9, R11, R0, 0x1, P6 ;  /* 0x000000000b097211 */ /* 0x000fe200030f0eff */
[----:B------:R-:W-:Y:S01]  /*cbd0*/  IMAD R11, R72, 0x2, R11 ;  /* 0x00000002480b7824 */ /* 0x000fe200078e020b */
[----:B--2---:R-:W-:Y:S01]  /*cbe0*/  ISETP.LT.AND P2, PT, R2, UR5, !P0 ;  /* 0x0000000502007c0c */ /* 0x004fe2000c741270 */
[----:B------:R-:W2:Y:S01]  /*cbf0*/  LDCU UR5, c[0x0][0x39c] ;  /* 0x00007380ff0577ac */ /* 0x000ea20008000800 */
[----:B------:R-:W-:Y:S01]  /*cc00*/  LOP3.LUT R2, R133, 0xd4, RZ, 0xfc, !PT ;  /* 0x000000d485027812 */ /* 0x000fe200078efcff */
[----:B------:R5:W-:Y:S01]  /*cc10*/  @P1 STG.E.U16 desc[UR18][R6.64], R5 ;  /* 0x0000000506001986 */ /* 0x000be2000c101512 */
[----:B------:R-:W-:Y:S01]  /*cc20*/  LEA R4, P6, R11, R28, 0x1 ;  /* 0x0000001c0b047211 */ /* 0x000fe200078c08ff */
[----:B------:R-:W-:Y:S01]  /*cc30*/  IMAD R13, R72, 0x2, R11 ;  /* 0x00000002480d7824 */ /* 0x000fe200078e020b */
[----:B---3--:R-:W-:Y:S01]  /*cc40*/  ISETP.LT.AND P1, PT, R2, UR6, !P0 ;  /* 0x0000000602007c0c */ /* 0x008fe2000c721270 */
[----:B------:R3:W-:Y:S01]  /*cc50*/  @P5 STG.E.U16 desc[UR18][R8.64], R15 ;  /* 0x0000000f08005986 */ /* 0x0007e2000c101512 */
[----:B------:R-:W-:Y:S01]  /*cc60*/  LOP3.LUT R2, R133, 0xd6, RZ, 0xfc, !PT ;  /* 0x000000d685027812 */ /* 0x000fe200078efcff */
[----:B------:R-:W4:Y:S01]  /*cc70*/  LDCU UR6, c[0x0][0x39c] ;  /* 0x00007380ff0677ac */ /* 0x000f220008000800 */
[----:B0-----:R-:W-:-:S02]  /*cc80*/  PRMT R3, R26, 0x7632, R3 ;  /* 0x000076321a037816 */ /* 0x001fc40000000003 */
[----:B-1----:R-:W-:Y:S01]  /*cc90*/  ISETP.LT.AND P5, PT, R2, UR4, !P0 ;  /* 0x0000000402007c0c */ /* 0x002fe2000c7a1270 */
[----:B------:R-:W0:Y:S01]  /*cca0*/  LDCU UR4, c[0x0][0x39c] ;  /* 0x00007380ff0477ac */ /* 0x000e220008000800 */
[----:B------:R-:W-:Y:S02]  /*ccb0*/  LOP3.LUT R2, R133, 0xd8, RZ, 0xfc, !PT ;  /* 0x000000d885027812 */ /* 0x000fe400078efcff */
[----:B-----5:R-:W-:Y:S02]  /*ccc0*/  LEA.HI.X.SX32 R5, R11, R0, 0x1, P6 ;  /* 0x000000000b057211 */ /* 0x020fe400030f0eff */
[----:B------:R-:W-:Y:S02]  /*ccd0*/  LEA R6, P6, R13, R28, 0x1 ;  /* 0x0000001c0d067211 */ /* 0x000fe400078c08ff */
[----:B---3--:R-:W-:Y:S02]  /*cce0*/  PRMT R9, R15, 0x7632, R9 ;  /* 0x000076320f097816 */ /* 0x008fe40000000009 */
[----:B------:R-:W-:Y:S01]  /*ccf0*/  LEA.HI.X.SX32 R7, R13, R0, 0x1, P6 ;  /* 0x000000000d077211 */ /* 0x000fe200030f0eff */
[----:B------:R-:W-:-:S02]  /*cd00*/  IMAD R13, R72, 0x2, R13 ;  /* 0x00000002480d7824 */ /* 0x000fc400078e020d */
[----:B------:R1:W-:Y:S01]  /*cd10*/  @P4 STG.E.U16 desc[UR18][R4.64], R9 ;  /* 0x0000000904004986 */ /* 0x0003e2000c101512 */
[----:B--2---:R-:W-:Y:S01]  /*cd20*/  ISETP.LT.AND P4, PT, R2, UR5, !P0 ;  /* 0x0000000502007c0c */ /* 0x004fe2000c781270 */
[----:B------:R-:W2:Y:S01]  /*cd30*/  LDCU UR5, c[0x0][0x39c] ;  /* 0x00007380ff0577ac */ /* 0x000ea20008000800 */
[----:B------:R-:W-:Y:S01]  /*cd40*/  IMAD R11, R72, 0x2, R13 ;  /* 0x00000002480b7824 */ /* 0x000fe200078e020d */
[----:B------:R-:W-:Y:S01]  /*cd50*/  @P3 STG.E.U16 desc[UR18][R6.64], R16 ;  /* 0x0000001006003986 */ /* 0x000fe2000c101512 */
[----:B------:R-:W-:Y:S02]  /*cd60*/  LEA R8, P3, R13, R28, 0x1 ;  /* 0x0000001c0d087211 */ /* 0x000fe400078608ff */
[----:B------:R-:W-:Y:S02]  /*cd70*/  LOP3.LUT R2, R133, 0xda, RZ, 0xfc, !PT ;  /* 0x000000da85027812 */ /* 0x000fe400078efcff */
[----:B-1----:R-:W-:Y:S02]  /*cd80*/  LEA.HI.X.SX32 R9, R13, R0, 0x1, P3 ;  /* 0x000000000d097211 */ /* 0x002fe400018f0eff */
[----:B------:R-:W-:-:S02]  /*cd90*/  PRMT R5, R16, 0x7632, R5 ;  /* 0x0000763210057816 */ /* 0x000fc40000000005 */
[----:B------:R-:W-:Y:S02]  /*cda0*/  LEA R4, P6, R11, R28, 0x1 ;  /* 0x0000001c0b047211 */ /* 0x000fe400078c08ff */
[----:B0-----:R-:W-:Y:S01]  /*cdb0*/  ISETP.LT.AND P3, PT, R2, UR4, !P0 ;  /* 0x0000000402007c0c */ /* 0x001fe2000c761270 */
[----:B------:R0:W-:Y:S01]  /*cdc0*/  @P2 STG.E.U16 desc[UR18][R8.64], R5 ;  /* 0x0000000508002986 */ /* 0x0001e2000c101512 */
[C---:B------:R-:W-:Y:S01]  /*cdd0*/  LOP3.LUT R2, R133.reuse, 0xdc, RZ, 0xfc, !PT ;  /* 0x000000dc85027812 */ /* 0x040fe200078efcff */
[----:B------:R-:W1:Y:S03]  /*cde0*/  LDCU UR4, c[0x0][0x39c] ;  /* 0x00007380ff0477ac */ /* 0x000e660008000800 */
[----:B----4-:R-:W-:Y:S01]  /*cdf0*/  ISETP.LT.AND P2, PT, R2, UR6, !P0 ;  /* 0x0000000602007c0c */ /* 0x010fe2000c741270 */
        /* <DEDUP_REMOVED lines=34> */
[----:B------:R0:W-:Y:S01]  /*d020*/  @P2 STG.E.U16 desc[UR18][R6.64], R19 ;  /* 0x0000001306002986 */ /* 0x0001e2000c101512 */
[C---:B------:R-:W-:Y:S01]  /*d030*/  LEA R8, P6, R11.reuse, R28, 0x1 ;  /* 0x0000001c0b087211 */ /* 0x040fe200078c08ff */
[----:B------:R-:W-:Y:S01]  /*d040*/  IMAD R13, R72, 0x2, R11 ;  /* 0x00000002480d7824 */ /* 0x000fe200078e020b */
        /* <DEDUP_REMOVED lines=16> */
[----:B------:R-:W-:Y:S02]  /*d150*/  LEA R8, P6, R11, R28, 0x1 ;  /* 0x0000001c0b087211 */ /* 0x000fe400078c08ff */
[----:B----4-:R-:W-:Y:S02]  /*d160*/  PRMT R5, R24, 0x7632, R5 ;  /* 0x0000763218057816 */ /* 0x010fe40000000005 */
[----:B-1----:R-:W-:Y:S01]  /*d170*/  ISETP.LT.AND P5, PT, R2, UR4, !P0 ;  /* 0x0000000402007c0c */ /* 0x002fe2000c7a1270 */
[----:B------:R-:W0:Y:S01]  /*d180*/  LDCU UR4, c[0x0][0x39c] ;  /* 0x00007380ff0477ac */ /* 0x000e220008000800 */
[----:B------:R-:W-:Y:S01]  /*d190*/  LOP3.LUT R2, R133, 0xec, RZ, 0xfc, !PT ;  /* 0x000000ec85027812 */ /* 0x000fe200078efcff */
[----:B------:R1:W-:Y:S01]  /*d1a0*/  @P4 STG.E.U16 desc[UR18][R6.64], R5 ;  /* 0x0000000506004986 */ /* 0x0003e2000c101512 */
[----:B------:R-:W-:Y:S01]  /*d1b0*/  LEA.HI.X.SX32 R9, R11, R0, 0x1, P6 ;  /* 0x000000000b097211 */ /* 0x000fe200030f0eff */
[----:B------:R-:W-:Y:S01]  /*d1c0*/  IMAD R11, R72, 0x2, R11 ;  /* 0x00000002480b7824 */ /* 0x000fe200078e020b */
[----:B---3--:R-:W-:Y:S01]  /*d1d0*/  ISETP.LT.AND P4, PT, R2, UR6, !P0 ;  /* 0x0000000602007c0c */ /* 0x008fe2000c781270 */
[----:B------:R-:W3:Y:S01]  /*d1e0*/  LDCU UR6, c[0x0][0x39c] ;  /* 0x00007380ff0677ac */ /* 0x000ee20008000800 */
[----:B------:R-:W-:Y:S01]  /*d1f0*/  LOP3.LUT R2, R133, 0xee, RZ, 0xfc, !PT ;  /* 0x000000ee85027812 */ /* 0x000fe200078efcff */
[----:B------:R4:W-:Y:S01]  /*d200*/  @P3 STG.E.U16 desc[UR18][R8.64], R25 ;  /* 0x0000001908003986 */ /* 0x0009e2000c101512 */
[----:B------:R-:W-:Y:S01]  /*d210*/  LEA R4, P6, R11, R28, 0x1 ;  /* 0x0000001c0b047211 */ /* 0x000fe200078c08ff */
[----:B------:R-:W-:Y:S01]  /*d220*/  IMAD R13, R72, 0x2, R11 ;  /* 0x00000002480d7824 */ /* 0x000fe200078e020b */
[----:B--2---:R-:W-:Y:S01]  /*d230*/  ISETP.LT.AND P3, PT, R2, UR5, !P0 ;  /* 0x0000000502007c0c */ /* 0x004fe2000c761270 */
[----:B------:R-:W2:Y:S01]  /*d240*/  LDCU UR5, c[0x0][0x39c] ;  /* 0x00007380ff0577ac */ /* 0x000ea20008000800 */
[----:B------:R-:W-:-:S02]  /*d250*/  LOP3.LUT R2, R133, 0xf0, RZ, 0xfc, !PT ;  /* 0x000000f085027812 */ /* 0x000fc400078efcff */
[----:B-1----:R-:W-:Y:S02]  /*d260*/  LEA.HI.X.SX32 R5, R11, R0, 0x1, P6 ;  /* 0x000000000b057211 */ /* 0x002fe400030f0eff */
[----:B------:R-:W-:Y:S02]  /*d270*/  LEA R6, P6, R13, R28, 0x1 ;  /* 0x0000001c0d067211 */ /* 0x000fe400078c08ff */
[----:B----4-:R-:W-:Y:S02]  /*d280*/  PRMT R9, R25, 0x7632, R9 ;  /* 0x0000763219097816 */ /* 0x010fe40000000009 */
[----:B------:R-:W-:Y:S01]  /*d290*/  LEA.HI.X.SX32 R7, R13, R0, 0x1, P6 ;  /* 0x000000000d077211 */ /* 0x000fe200030f0eff */
[----:B------:R-:W-:Y:S02]  /*d2a0*/  IMAD R13, R72, 0x2, R13 ;  /* 0x00000002480d7824 */ /* 0x000fe400078e020d */
[----:B------:R1:W-:Y:S01]  /*d2b0*/  @P2 STG.E.U16 desc[UR18][R4.64], R9 ;  /* 0x0000000904002986 */ /* 0x0003e2000c101512 */
[----:B0-----:R-:W-:Y:S01]  /*d2c0*/  ISETP.LT.AND P2, PT, R2, UR4, !P0 ;  /* 0x0000000402007c0c */ /* 0x001fe2000c741270 */
[----:B------:R-:W0:Y:S01]  /*d2d0*/  LDCU UR4, c[0x0][0x39c] ;  /* 0x00007380ff0477ac */ /* 0x000e220008000800 */
[----:B------:R-:W-:Y:S01]  /*d2e0*/  LOP3.LUT R2, R133, 0xf2, RZ, 0xfc, !PT ;  /* 0x000000f285027812 */ /* 0x000fe200078efcff */
[----:B------:R-:W-:Y:S01]  /*d2f0*/  @P1 STG.E.U16 desc[UR18][R6.64], R26 ;  /* 0x0000001a06001986 */ /* 0x000fe2000c101512 */
[----:B------:R-:W-:Y:S01]  /*d300*/  LEA R8, P1, R13, R28, 0x1 ;  /* 0x0000001c0d087211 */ /* 0x000fe200078208ff */
[----:B------:R-:W-:-:S03]  /*d310*/  IMAD R11, R72, 0x2, R13 ;  /* 0x00000002480b7824 */ /* 0x000fc600078e020d */
[----:B-1----:R-:W-:Y:S02]  /*d320*/  LEA.HI.X.SX32 R9, R13, R0, 0x1, P1 ;  /* 0x000000000d097211 */ /* 0x002fe400008f0eff */
[----:B--2---:R-:W-:Y:S01]  /*d330*/  ISETP.LT.AND P1, PT, R2, UR5, !P0 ;  /* 0x0000000502007c0c */ /* 0x004fe2000c721270 */
[----:B------:R-:W1:Y:S01]  /*d340*/  LDCU UR5, c[0x0][0x39c] ;  /* 0x00007380ff0577ac */ /* 0x000e620008000800 */
[----:B------:R-:W-:Y:S01]  /*d350*/  LEA R2, P6, R11, R28, 0x1 ;  /* 0x0000001c0b027211 */ /* 0x000fe200078c08ff */
[----:B------:R2:W-:Y:S01]  /*d360*/  @P5 STG.E.U16 desc[UR18][R8.64], R3 ;  /* 0x0000000308005986 */ /* 0x0005e2000c101512 */
[C---:B------:R-:W-:Y:S02]  /*d370*/  LOP3.LUT R4, R133.reuse, 0xf4, RZ, 0xfc, !PT ;  /* 0x000000f485047812 */ /* 0x040fe400078efcff */
[----:B------:R-:W-:Y:S02]  /*d380*/  LOP3.LUT R5, R133, 0xf6, RZ, 0xfc, !PT ;  /* 0x000000f685057812 */ /* 0x000fe400078efcff */
[----:B---3--:R-:W-:-:S02]  /*d390*/  ISETP.LT.AND P5, PT, R4, UR6, !P0 ;  /* 0x0000000604007c0c */ /* 0x008fc4000c7a1270 */
[----:B--2---:R-:W-:Y:S01]  /*d3a0*/  LEA.HI.X.SX32 R3, R11, R0, 0x1, P6 ;  /* 0x000000000b037211 */ /* 0x004fe200030f0eff */
[----:B------:R-:W-:Y:S01]  /*d3b0*/  IMAD R11, R72, 0x2, R11 ;  /* 0x00000002480b7824 */ /* 0x000fe200078e020b */
[----:B------:R-:W-:-:S03]  /*d3c0*/  LOP3.LUT R8, R133, 0xf8, RZ, 0xfc, !PT ;  /* 0x000000f885087812 */ /* 0x000fc600078efcff */
[C---:B------:R-:W-:Y:S01]  /*d3d0*/  IMAD R7, R72.reuse, 0x2, R11 ;  /* 0x0000000248077824 */ /* 0x040fe200078e020b */
[----:B------:R-:W-:Y:S01]  /*d3e0*/  LEA R4, P6, R11, R28, 0x1 ;  /* 0x0000001c0b047211 */ /* 0x000fe200078c08ff */
[----:B------:R2:W-:Y:S01]  /*d3f0*/  @P4 STG.E.U16 desc[UR18][R2.64], R27 ;  /* 0x0000001b02004986 */ /* 0x0005e2000c101512 */
[----:B0-----:R-:W-:Y:S01]  /*d400*/  ISETP.LT.AND P4, PT, R5, UR4, !P0 ;  /* 0x0000000405007c0c */ /* 0x001fe2000c781270 */
[----:B------:R-:W0:Y:S01]  /*d410*/  LDCU UR4, c[0x0][0x39c] ;  /* 0x00007380ff0477ac */ /* 0x000e220008000800 */
[----:B------:R-:W-:Y:S01]  /*d420*/  LEA.HI.X.SX32 R5, R11, R0, 0x1, P6 ;  /* 0x000000000b057211 */ /* 0x000fe200030f0eff */
[----:B------:R-:W-:Y:S01]  /*d430*/  IMAD R9, R72, 0x2, R7 ;  /* 0x0000000248097824 */ /* 0x000fe200078e0207 */
[----:B------:R-:W-:-:S03]  /*d440*/  LEA R6, P6, R7, R28, 0x1 ;  /* 0x0000001c07067211 */ /* 0x000fc600078c08ff */
[C---:B------:R-:W-:Y:S01]  /*d450*/  IMAD R11, R72.reuse, 0x2, R9 ;  /* 0x00000002480b7824 */ /* 0x040fe200078e0209 */
[----:B------:R-:W-:Y:S02]  /*d460*/  LEA.HI.X.SX32 R7, R7, R0, 0x1, P6 ;  /* 0x0000000007077211 */ /* 0x000fe400030f0eff */
[----:B--2---:R-:W-:Y:S01]  /*d470*/  PRMT R3, R27, 0x7632, R3 ;  /* 0x000076321b037816 */ /* 0x004fe20000000003 */
[----:B------:R-:W-:-:S04]  /*d480*/  IMAD R13, R72, 0x2, R11 ;  /* 0x00000002480d7824 */ /* 0x000fc800078e020b */
[----:B------:R2:W-:Y:S01]  /*d490*/  @P3 STG.E.U16 desc[UR18][R4.64], R3 ;  /* 0x0000000304003986 */ /* 0x0005e2000c101512 */
[----:B-1----:R-:W-:Y:S01]  /*d4a0*/  ISETP.LT.AND P3, PT, R8, UR5, !P0 ;  /* 0x0000000508007c0c */ /* 0x002fe2000c761270 */
[----:B------:R-:W1:Y:S01]  /*d4b0*/  LDCU UR5, c[0x0][0x39c] ;  /* 0x00007380ff0577ac */ /* 0x000e620008000800 */
[----:B------:R-:W-:Y:S01]  /*d4c0*/  LOP3.LUT R8, R133, 0xfa, RZ, 0xfc, !PT ;  /* 0x000000fa85087812 */ /* 0x000fe200078efcff */
[----:B------:R3:W-:Y:S01]  /*d4d0*/  @P2 STG.E.U16 desc[UR18][R6.64], R20 ;  /* 0x0000001406002986 */ /* 0x0007e2000c101512 */
[----:B------:R-:W-:Y:S02]  /*d4e0*/  LEA R2, P2, R9, R28, 0x1 ;  /* 0x0000001c09027211 */ /* 0x000fe400078408ff */
[----:B------:R-:W-:Y:S02]  /*d4f0*/  LOP3.LUT R133, R133, 0xfc, RZ, 0xfc, !PT ;  /* 0x000000fc85857812 */ /* 0x000fe400078efcff */
[----:B--2---:R-:W-:Y:S01]  /*d500*/  LEA.HI.X.SX32 R3, R9, R0, 0x1, P2 ;  /* 0x0000000009037211 */ /* 0x004fe200010f0eff */
[----:B------:R-:W-:Y:S01]  /*d510*/  IMAD R9, R72, 0x2, R13 ;  /* 0x0000000248097824 */ /* 0x000fe200078e020d */
[----:B------:R-:W-:-:S02]  /*d520*/  PRMT R5, R20, 0x7632, R5 ;  /* 0x0000763214057816 */ /* 0x000fc40000000005 */
[----:B0-----:R-:W-:Y:S01]  /*d530*/  ISETP.LT.AND P2, PT, R8, UR4, !P0 ;  /* 0x0000000408007c0c */ /* 0x001fe2000c741270 */
[C---:B------:R-:W-:Y:S01]  /*d540*/  IMAD R15, R72.reuse, 0x2, R9 ;  /* 0x00000002480f7824 */ /* 0x040fe200078e0209 */
[----:B------:R-:W0:Y:S01]  /*d550*/  LDCU UR4, c[0x0][0x39c] ;  /* 0x00007380ff0477ac */ /* 0x000e220008000800 */
[----:B------:R2:W-:Y:S01]  /*d560*/  @P1 STG.E.U16 desc[UR18][R2.64], R5 ;  /* 0x0000000502001986 */ /* 0x0005e2000c101512 */
[-C--:B------:R-:W-:Y:S01]  /*d570*/  LEA R4, P1, R11, R28.reuse, 0x1 ;  /* 0x0000001c0b047211 */ /* 0x080fe200078208ff */
[----:B------:R-:W-:Y:S01]  /*d580*/  IMAD R17, R72, 0x2, R15 ;  /* 0x0000000248117824 */ /* 0x000fe200078e020f */
[----:B---3--:R-:W-:-:S03]  /*d590*/  LEA R6, P6, R13, R28, 0x1 ;  /* 0x0000001c0d067211 */ /* 0x008fc600078c08ff */
[----:B------:R-:W-:Y:S01]  /*d5a0*/  IMAD R19, R72, 0x2, R17 ;  /* 0x0000000248137824 */ /* 0x000fe200078e0211 */
[----:B------:R-:W-:Y:S02]  /*d5b0*/  LEA.HI.X.SX32 R7, R13, R0, 0x1, P6 ;  /* 0x000000000d077211 */ /* 0x000fe400030f0eff */
[----:B------:R-:W-:Y:S02]  /*d5c0*/  LEA R10, P6, R15, R28, 0x1 ;  /* 0x0000001c0f0a7211 */ /* 0x000fe400078c08ff */
[----:B--2---:R-:W-:Y:S02]  /*d5d0*/  LEA.HI.X.SX32 R5, R11, R0, 0x1, P1 ;  /* 0x000000000b057211 */ /* 0x004fe400008f0eff */
[----:B------:R-:W-:Y:S02]  /*d5e0*/  LEA R8, P1, R9, R28, 0x1 ;  /* 0x0000001c09087211 */ /* 0x000fe400078208ff */
[-C--:B------:R-:W-:Y:S01]  /*d5f0*/  LEA.HI.X.SX32 R11, R15, R0.reuse, 0x1, P6 ;  /* 0x000000000f0b7211 */ /* 0x080fe200030f0eff */
[----:B------:R2:W-:Y:S01]  /*d600*/  @P5 STG.E.U16 desc[UR18][R4.64], R21 ;  /* 0x0000001504005986 */ /* 0x0005e2000c101512 */
[----:B------:R-:W-:-:S02]  /*d610*/  LEA.HI.X.SX32 R9, R9, R0, 0x1, P1 ;  /* 0x0000000009097211 */ /* 0x000fc400008f0eff */
[-C--:B------:R-:W-:Y:S02]  /*d620*/  LEA R2, P1, R19, R28.reuse, 0x1 ;  /* 0x0000001c13027211 */ /* 0x080fe400078208ff */
[----:B------:R-:W-:Y:S02]  /*d630*/  LEA R28, P6, R17, R28, 0x1 ;  /* 0x0000001c111c7211 */ /* 0x000fe400078c08ff */
[----:B------:R-:W-:Y:S02]  /*d640*/  LEA.HI.X.SX32 R3, R19, R0, 0x1, P1 ;  /* 0x0000000013037211 */ /* 0x000fe400008f0eff */
[----:B-1----:R-:W-:Y:S02]  /*d650*/  ISETP.LT.AND P1, PT, R12, UR5, !P0 ;  /* 0x000000050c007c0c */ /* 0x002fe4000c721270 */
[----:B0-----:R-:W-:Y:S02]  /*d660*/  ISETP.LT.AND P0, PT, R133, UR4, !P0 ;  /* 0x0000000485007c0c */ /* 0x001fe4000c701270 */
[----:B------:R-:W-:-:S02]  /*d670*/  PRMT R12, R21, 0x7632, R12 ;  /* 0x00007632150c7816 */ /* 0x000fc4000000000c */
[----:B--2---:R-:W-:Y:S02]  /*d680*/  PRMT R5, R22, 0x7632, R5 ;  /* 0x0000763216057816 */ /* 0x004fe40000000005 */
[----:B------:R-:W-:Y:S01]  /*d690*/  LEA.HI.X.SX32 R29, R17, R0, 0x1, P6 ;  /* 0x00000000111d7211 */ /* 0x000fe200030f0eff */
[----:B------:R0:W-:Y:S01]  /*d6a0*/  @P4 STG.E.U16 desc[UR18][R6.64], R12 ;  /* 0x0000000c06004986 */ /* 0x0001e2000c101512 */
[----:B------:R-:W-:-:S03]  /*d6b0*/  PRMT R0, R23, 0x7632, R0 ;  /* 0x0000763217007816 */ /* 0x000fc60000000000 */
[----:B------:R0:W-:Y:S04]  /*d6c0*/  @P3 STG.E.U16 desc[UR18][R8.64], R22 ;  /* 0x0000001608003986 */ /* 0x0001e8000c101512 */
[----:B------:R0:W-:Y:S04]  /*d6d0*/  @P2 STG.E.U16 desc[UR18][R10.64], R5 ;  /* 0x000000050a002986 */ /* 0x0001e8000c101512 */
[----:B------:R0:W-:Y:S04]  /*d6e0*/  @P0 STG.E.U16 desc[UR18][R28.64], R23 ;  /* 0x000000171c000986 */ /* 0x0001e8000c101512 */
[----:B------:R0:W-:Y:S01]  /*d6f0*/  @P1 STG.E.U16 desc[UR18][R2.64], R0 ;  /* 0x0000000002001986 */ /* 0x0001e2000c101512 */
[----:B------:R-:W-:Y:S06]  /*d700*/  BAR.SYNC.DEFER_BLOCKING 0x0 ;  /* 0x0000000000007b1d */ /* 0x000fec0000010000 */
[----:B------:R-:W-:Y:S05]  /*d710*/  BRA.U UP0, `(.L_x_13) ;  /* 0x0000000100a07547 */ /* 0x000fea000b800000 */
[----:B------:R-:W1:Y:S01]  /*d720*/  S2UR UR5, SR_CgaCtaId ;  /* 0x00000000000579c3 */ /* 0x000e620000008800 */
[----:B------:R-:W-:Y:S01]  /*d730*/  NOP ;  /* 0x0000000000007918 */ /* 0x000fe20000000000 */
[----:B------:R-:W-:Y:S01]  /*d740*/  UMOV UR4, 0x50 ;  /* 0x0000005000047882 */ /* 0x000fe20000000000 */
[----:B0-----:R-:W-:Y:S02]  /*d750*/  IMAD.U32 R0, RZ, RZ, UR8 ;  /* 0x00000008ff007e24 */ /* 0x001fe4000f8e00ff */
[----:B------:R-:W-:Y:S02]  /*d760*/  IMAD.MOV.U32 R3, RZ, RZ, 0xff ;  /* 0x000000ffff037424 */ /* 0x000fe400078e00ff */
[----:B------:R-:W-:Y:S01]  /*d770*/  IMAD.MOV.U32 R7, RZ, RZ, 0x1 ;  /* 0x00000001ff077424 */ /* 0x000fe200078e00ff */
[----:B------:R-:W-:-:S04]  /*d780*/  LOP3.LUT R0, R0, 0xffff, RZ, 0xc0, !PT ;  /* 0x0000ffff00007812 */ /* 0x000fc800078ec0ff */
[----:B------:R-:W-:-:S05]  /*d790*/  SHF.R.U32.HI R0, RZ, 0x5, R0 ;  /* 0x00000005ff007819 */ /* 0x000fca0000011600 */
[----:B------:R-:W-:Y:S01]  /*d7a0*/  VIADD R2, R0, 0x10 ;  /* 0x0000001000027836 */ /* 0x000fe20000000000 */
[----:B------:R-:W-:Y:S01]  /*d7b0*/  SHF.L.U32 R0, R3, R0, RZ ;  /* 0x0000000003007219 */ /* 0x000fe200000006ff */
[----:B-1----:R-:W-:-:S03]  /*d7c0*/  ULEA UR6, UR5, UR4, 0x18 ;  /* 0x0000000405067291 */ /* 0x002fc6000f8ec0ff */
[----:B------:R-:W-:-:S04]  /*d7d0*/  SHF.L.U32 R3, R7, R2, RZ ;  /* 0x0000000207037219 */ /* 0x000fc800000006ff */
[----:B------:R-:W-:Y:S02]  /*d7e0*/  LOP3.LUT R0, R3, R0, RZ, 0xfc, !PT ;  /* 0x0000000003007212 */ /* 0x000fe400078efcff */
[----:B------:R-:W0:Y:S02]  /*d7f0*/  LDS R5, [UR6] ;  /* 0x00000006ff057984 */ /* 0x000e240008000800 */
[C---:B------:R-:W-:Y:S02]  /*d800*/  LOP3.LUT R2, R0.reuse, 0xffff, RZ, 0xc0, !PT ;  /* 0x0000ffff00027812 */ /* 0x040fe400078ec0ff */
[----:B0-----:R-:W-:-:S04]  /*d810*/  LOP3.LUT R3, R0, 0xffff, R5, 0x80, !PT ;  /* 0x0000ffff00037812 */ /* 0x001fc800078e8005 */
[----:B------:R-:W-:-:S13]  /*d820*/  ISETP.NE.AND P0, PT, R3, R2, PT ;  /* 0x000000020300720c */ /* 0x000fda0003f05270 */
[----:B------:R-:W-:Y:S05]  /*d830*/  @P0 BRA `(.L_x_14) ;  /* 0x0000000000500947 */ /* 0x000fea0003800000 */
[----:B------:R-:W-:Y:S02]  /*d840*/  SHF.R.U32.HI R5, RZ, 0x10, R5 ;  /* 0x00000010ff057819 */ /* 0x000fe40000011605 */
[----:B------:R-:W-:-:S04]  /*d850*/  SHF.R.U32.HI R2, RZ, 0x10, R0 ;  /* 0x00000010ff027819 */ /* 0x000fc80000011600 */
[----:B------:R-:W-:-:S04]  /*d860*/  LOP3.LUT R5, R5, R2, RZ, 0xc0, !PT ;  /* 0x0000000205057212 */ /* 0x000fc800078ec0ff */
[----:B------:R-:W-:-:S13]  /*d870*/  ISETP.NE.AND P0, PT, R5, R2, PT ;  /* 0x000000020500720c */ /* 0x000fda0003f05270 */
[----:B------:R-:W-:Y:S05]  /*d880*/  @P0 BRA `(.L_x_15) ;  /* 0x0000000000300947 */ /* 0x000fea0003800000 */
[----:B------:R-:W-:Y:S01]  /*d890*/  R2UR UR4, R0 ;  /* 0x00000000000472ca */ /* 0x000fe200000e0000 */
[----:B------:R-:W-:Y:S01]  /*d8a0*/  VOTEU.ANY UR5, UPT, PT ;  /* 0x0000000000057886 */ /* 0x000fe200038e0100 */
[----:B------:R-:W0:Y:S01]  /*d8b0*/  S2R R0, SR_LANEID ;  /* 0x0000000000007919 */ /* 0x000e220000000000 */
[----:B------:R-:W-:-:S10]  /*d8c0*/  UFLO.U32 UR5, UR5 ;  /* 0x00000005000572bd */ /* 0x000fd400080e0000 */
[----:B------:R-:W-:-:S06]  /*d8d0*/  ULOP3.LUT UR4, URZ, UR4, URZ, 0x33, !UPT ;  /* 0x00000004ff047292 */ /* 0x000fcc000f8e33ff */
[----:B------:R-:W-:-:S04]  /*d8e0*/  IMAD.U32 R2, RZ, RZ, UR4 ;  /* 0x00000004ff027e24 */ /* 0x000fc8000f8e00ff */
[----:B------:R-:W1:Y:S02]  /*d8f0*/  REDUX UR7, R2 ;  /* 0x00000000020773c4 */ /* 0x000e640000000000 */
[----:B------:R2:W-:Y:S01]  /*d900*/  UTCATOMSWS.AND URZ, UR4 ;  /* 0x0000000400ff79e3 */ /* 0x0005e20008000000 */
[----:B0-----:R-:W-:Y:S01]  /*d910*/  ISETP.EQ.U32.AND P0, PT, R0, UR5, PT ;  /* 0x0000000500007c0c */ /* 0x001fe2000bf02070 */
[----:B-1----:R-:W-:-:S12]  /*d920*/  IMAD.U32 R0, RZ, RZ, UR7 ;  /* 0x00000007ff007e24 */ /* 0x002fd8000f8e00ff */
[----:B------:R2:W-:Y:S01]  /*d930*/  @P0 ATOMS.AND RZ, [UR6], R0 ;  /* 0x00000000ffff098c */ /* 0x0005e2000a800006 */
[----:B------:R-:W-:Y:S05]  /*d940*/  BRA `(.L_x_13) ;  /* 0x0000000000147947 */ /* 0x000fea0003800000 */
.L_x_15:
[----:B------:R-:W-:-:S07]  /*d950*/  MOV R2, 0xd970 ;  /* 0x0000d97000027802 */ /* 0x000fce0000000f00 */
[----:B------:R-:W-:Y:S05]  /*d960*/  CALL.REL.NOINC `($__internal_0_$__cuda_sm10x_tcgen05_guardrail_trap_col_being_dealloced_not_returned_by_alloc) ;  /* 0x00000000002c7944 */ /* 0x000fea0003c00000 */
[----:B------:R-:W-:Y:S05]  /*d970*/  BRA `(.L_x_13) ;  /* 0x0000000000087947 */ /* 0x000fea0003800000 */
.L_x_14:
[----:B------:R-:W-:-:S07]  /*d980*/  MOV R2, 0xd9a0 ;  /* 0x0000d9a000027802 */ /* 0x000fce0000000f00 */
[----:B------:R-:W-:Y:S05]  /*d990*/  CALL.REL.NOINC `($__internal_2_$__cuda_sm10x_tcgen05_guardrail_trap_unallocated_columns_being_dealloced) ;  /* 0x0000000000387944 */ /* 0x000fea0003c00000 */
.L_x_13:
[----:B------:R-:W-:Y:S01]  /*d9a0*/  NOP ;  /* 0x0000000000007918 */ /* 0x000fe20000000000 */
[----:B--2---:R-:W-:Y:S05]  /*d9b0*/  EXIT ;  /* 0x000000000000794d */ /* 0x004fea0003800000 */
.L_x_8:
[----:B------:R-:W0:Y:S02]  /*d9c0*/  SYNCS.PHASECHK.TRANS64.TRYWAIT P2, [UR11], R21 ;  /* 0x00000015ff0075a7 */ /* 0x000e24000804110b */
[----:B0-----:R-:W-:Y:S05]  /*d9d0*/  @!P2 BRA `(.L_x_8) ;  /* 0xfffffffc00f8a947 */ /* 0x001fea000383ffff */
[----:B------:R-:W-:Y:S05]  /*d9e0*/  BRA `(.L_x_16) ;  /* 0xffffff9800e87947 */ /* 0x000fea000383ffff */
.L_x_12:
[----:B------:R-:W0:Y:S02]  /*d9f0*/  SYNCS.PHASECHK.TRANS64.TRYWAIT P0, [UR11], R4 ;  /* 0x00000004ff0075a7 */ /* 0x000e24000800110b */
[----:B0-----:R-:W-:Y:S05]  /*da00*/  @!P0 BRA `(.L_x_12) ;  /* 0xfffffffc00f88947 */ /* 0x001fea000383ffff */
[----:B------:R-:W-:Y:S05]  /*da10*/  BRA `(.L_x_11) ;  /* 0xffffffb800c47947 */ /* 0x000fea000383ffff */
        .weak           $__internal_0_$__cuda_sm10x_tcgen05_guardrail_trap_col_being_dealloced_not_returned_by_alloc
        .type           $__internal_0_$__cuda_sm10x_tcgen05_guardrail_trap_col_being_dealloced_not_returned_by_alloc,@function
        .size           $__internal_0_$__cuda_sm10x_tcgen05_guardrail_trap_col_being_dealloced_not_returned_by_alloc,($__internal_1_$__cuda_sm10x_tcgen05_guardrail_trap_phase_invalid_during_alloc - $__internal_0_$__cuda_sm10x_tcgen05_guardrail_trap_col_being_dealloced_not_returned_by_alloc)
$__internal_0_$__cuda_sm10x_tcgen05_guardrail_trap_col_being_dealloced_not_returned_by_alloc:
[----:B------:R-:W-:Y:S05]  /*da20*/  BPT.TRAP 0x1 ;  /* 0x000000040000795c */ /* 0x000fea0000300000 */
[----:B------:R-:W-:-:S04]  /*da30*/  IMAD.MOV.U32 R3, RZ, RZ, 0x0 ;  /* 0x00000000ff037424 */ /* 0x000fc800078e00ff */
[----:B------:R-:W-:Y:S05]  /*da40*/  RET.REL.NODEC R2 `(matmul_kernel) ;  /* 0xffffff24026c7950 */ /* 0x000fea0003c3ffff */
        .weak           $__internal_1_$__cuda_sm10x_tcgen05_guardrail_trap_phase_invalid_during_alloc
        .type           $__internal_1_$__cuda_sm10x_tcgen05_guardrail_trap_phase_invalid_during_alloc,@function
        .size           $__internal_1_$__cuda_sm10x_tcgen05_guardrail_trap_phase_invalid_during_alloc,($__internal_2_$__cuda_sm10x_tcgen05_guardrail_trap_unallocated_columns_being_dealloced - $__internal_1_$__cuda_sm10x_tcgen05_guardrail_trap_phase_invalid_during_alloc)
$__internal_1_$__cuda_sm10x_tcgen05_guardrail_trap_phase_invalid_during_alloc:
[----:B------:R-:W-:Y:S05]  /*da50*/  BPT.TRAP 0x1 ;  /* 0x000000040000795c */ /* 0x000fea0000300000 */
[----:B------:R-:W-:-:S04]  /*da60*/  IMAD.MOV.U32 R3, RZ, RZ, 0x0 ;  /* 0x00000000ff037424 */ /* 0x000fc800078e00ff */
[----:B------:R-:W-:Y:S05]  /*da70*/  RET.REL.NODEC R2 `(matmul_kernel) ;  /* 0xffffff2402607950 */ /* 0x000fea0003c3ffff */
        .weak           $__internal_2_$__cuda_sm10x_tcgen05_guardrail_trap_unallocated_columns_being_dealloced
        .type           $__internal_2_$__cuda_sm10x_tcgen05_guardrail_trap_unallocated_columns_being_dealloced,@function
        .size           $__internal_2_$__cuda_sm10x_tcgen05_guardrail_trap_unallocated_columns_being_dealloced,(.L_x_20 - $__internal_2_$__cuda_sm10x_tcgen05_guardrail_trap_unallocated_columns_being_dealloced)
$__internal_2_$__cuda_sm10x_tcgen05_guardrail_trap_unallocated_columns_being_dealloced:
[----:B------:R-:W-:Y:S05]  /*da80*/  BPT.TRAP 0x1 ;  /* 0x000000040000795c */ /* 0x000fea0000300000 */
[----:B------:R-:W-:-:S04]  /*da90*/  IMAD.MOV.U32 R3, RZ, RZ, 0x0 ;  /* 0x00000000ff037424 */ /* 0x000fc800078e00ff */
[----:B------:R-:W-:Y:S05]  /*daa0*/  RET.REL.NODEC R2 `(matmul_kernel) ;  /* 0xffffff2402547950 */ /* 0x000fea0003c3ffff */
.L_x_17:
[----:B------:R-:W-:-:S00]  /*dab0*/  BRA `(.L_x_17) ;  /* 0xfffffffc00fc7947 */ /* 0x000fc0000383ffff */
[----:B------:R-:W-:-:S00]  /*dac0*/  NOP ;  /* 0x0000000000007918 */ /* 0x000fc00000000000 */
        /* <DEDUP_REMOVED lines=11> */
.L_x_20:


//--------------------- .nv.shared.matmul_kernel  --------------------------
	.section	.nv.shared.matmul_kernel,"aw",@nobits
	.sectionflags	@""
	.align	16
	.zero		1024


//--------------------- .nv.shared.reserved.0     --------------------------
	.section	.nv.shared.reserved.0,"aw",@nobits
	.align	8
	.weak		__nv_reservedSMEM_offset_0_alias
	.size		__nv_reservedSMEM_offset_0_alias, 0, 64
	.other		__nv_reservedSMEM_offset_0_alias,@"STO_CUDA_RESERVED_SHARED STV_DEFAULT"
__nv_reservedSMEM_offset_0_alias:
	.zero		0
.nv.shared.reserved.0:
	.zero		64
	.weak		__nv_reservedSMEM_allocation_phase
	.type		__nv_reservedSMEM_allocation_phase,@object
	.size		__nv_reservedSMEM_allocation_phase,(.L_0 - __nv_reservedSMEM_allocation_phase)
__nv_reservedSMEM_allocation_phase:
	.zero		1
.L_0:
	.zero		7
	.weak		__nv_reservedSMEM_devtool_atexit_pc
	.type		__nv_reservedSMEM_devtool_atexit_pc,@object
	.size		__nv_reservedSMEM_devtool_atexit_pc,(__nv_reservedSMEM_allocation_mask - __nv_reservedSMEM_devtool_atexit_pc)
__nv_reservedSMEM_devtool_atexit_pc:
	.zero		8
	.weak		__nv_reservedSMEM_allocation_mask
	.type		__nv_reservedSMEM_allocation_mask,@object
	.size		__nv_reservedSMEM_allocation_mask,(.L_2 - __nv_reservedSMEM_allocation_mask)
__nv_reservedSMEM_allocation_mask:
	.zero		4
.L_2:


//--------------------- .nv.constant0.matmul_kernel --------------------------
	.section	.nv.constant0.matmul_kernel,"a",@progbits
	.sectionflags	@""
	.align	4
.nv.constant0.matmul_kernel:
	.zero		976


//--------------------- SYMBOLS --------------------------

	.type		.nv.reservedSmem.offset0,@object
	.size		.nv.reservedSmem.offset0,0x4
	.type		.nv.reservedSmem.cap,@object
	.size		.nv.reservedSmem.cap,0x4
